//
// Generated by NVIDIA NVVM Compiler
//
// Compiler Build ID: CL-36424714
// Cuda compilation tools, release 13.0, V13.0.88
// Based on NVVM 20.0.0
//

.version 9.0
.target sm_100
.address_size 64

	// .globl	_Z12kernel_pairsPK3xyziS_PKdPKfS5_P8PairDatai
.extern .func  (.param .b32 func_retval0) vprintf
(
	.param .b64 vprintf_param_0,
	.param .b64 vprintf_param_1
)
;
.global .align 1 .b8 $str[20] = {67, 111, 111, 114, 100, 115, 58, 32, 37, 102, 44, 32, 37, 102, 44, 32, 37, 102, 10};
.global .align 1 .b8 $str$1[23] = {68, 105, 115, 116, 97, 110, 99, 101, 115, 58, 32, 37, 102, 44, 32, 37, 102, 44, 32, 37, 102, 10};
.global .align 1 .b8 $str$2[54] = {100, 105, 115, 116, 97, 110, 99, 101, 32, 98, 101, 116, 119, 101, 101, 110, 32, 97, 116, 111, 109, 115, 32, 40, 114, 99, 105, 110, 32, 61, 32, 37, 102, 41, 58, 32, 37, 102, 44, 32, 114, 99, 111, 117, 116, 95, 50, 98, 58, 32, 37, 102, 10};

.visible .entry _Z12kernel_pairsPK3xyziS_PKdPKfS5_P8PairDatai(
	.param .u64 .ptr .align 1 _Z12kernel_pairsPK3xyziS_PKdPKfS5_P8PairDatai_param_0,
	.param .u32 _Z12kernel_pairsPK3xyziS_PKdPKfS5_P8PairDatai_param_1,
	.param .align 8 .b8 _Z12kernel_pairsPK3xyziS_PKdPKfS5_P8PairDatai_param_2[32],
	.param .u64 .ptr .align 1 _Z12kernel_pairsPK3xyziS_PKdPKfS5_P8PairDatai_param_3,
	.param .u64 .ptr .align 1 _Z12kernel_pairsPK3xyziS_PKdPKfS5_P8PairDatai_param_4,
	.param .u64 .ptr .align 1 _Z12kernel_pairsPK3xyziS_PKdPKfS5_P8PairDatai_param_5,
	.param .u64 .ptr .align 1 _Z12kernel_pairsPK3xyziS_PKdPKfS5_P8PairDatai_param_6,
	.param .u32 _Z12kernel_pairsPK3xyziS_PKdPKfS5_P8PairDatai_param_7
)
{
	.reg .pred 	%p<5>;
	.reg .b16 	%rs<5>;
	.reg .b32 	%r<35>;
	.reg .b32 	%f<3>;
	.reg .b64 	%rd<31>;
	.reg .b64 	%fd<37>;

	ld.param.f64 	%fd3, [_Z12kernel_pairsPK3xyziS_PKdPKfS5_P8PairDatai_param_2+16];
	ld.param.f64 	%fd2, [_Z12kernel_pairsPK3xyziS_PKdPKfS5_P8PairDatai_param_2+8];
	ld.param.f64 	%fd1, [_Z12kernel_pairsPK3xyziS_PKdPKfS5_P8PairDatai_param_2];
	ld.param.u64 	%rd5, [_Z12kernel_pairsPK3xyziS_PKdPKfS5_P8PairDatai_param_0];
	ld.param.u32 	%r7, [_Z12kernel_pairsPK3xyziS_PKdPKfS5_P8PairDatai_param_1];
	ld.param.u64 	%rd6, [_Z12kernel_pairsPK3xyziS_PKdPKfS5_P8PairDatai_param_3];
	ld.param.u64 	%rd8, [_Z12kernel_pairsPK3xyziS_PKdPKfS5_P8PairDatai_param_5];
	ld.param.u64 	%rd9, [_Z12kernel_pairsPK3xyziS_PKdPKfS5_P8PairDatai_param_6];
	ld.param.u32 	%r9, [_Z12kernel_pairsPK3xyziS_PKdPKfS5_P8PairDatai_param_7];
	add.s32 	%r1, %r7, -1;
	mul.wide.s32 	%rd10, %r1, %r7;
	shr.u64 	%rd11, %rd10, 63;
	add.s64 	%rd12, %rd10, %rd11;
	shr.s64 	%rd13, %rd12, 1;
	mov.u32 	%r15, %ctaid.x;
	mov.u32 	%r16, %ntid.x;
	mov.u32 	%r17, %tid.x;
	mad.lo.s32 	%r18, %r15, %r16, %r17;
	cvt.u64.u32 	%rd1, %r18;
	setp.le.s64 	%p1, %rd13, %rd1;
	@%p1 bra 	$L__BB0_7;
	setp.lt.s32 	%p2, %r7, 2;
	mov.b32 	%r33, 0;
	@%p2 bra 	$L__BB0_6;
	mov.b32 	%r32, 0;
	mov.u64 	%rd30, %rd1;
$L__BB0_3:
	not.b32 	%r22, %r32;
	add.s32 	%r23, %r7, %r22;
	cvt.s64.s32 	%rd3, %r23;
	setp.ge.s64 	%p3, %rd30, %rd3;
	@%p3 bra 	$L__BB0_5;
	cvt.u32.u64 	%r25, %rd30;
	add.s32 	%r26, %r32, %r25;
	add.s32 	%r34, %r26, 1;
	mov.u32 	%r33, %r32;
	bra.uni 	$L__BB0_6;
$L__BB0_5:
	sub.s64 	%rd30, %rd30, %rd3;
	add.s32 	%r32, %r32, 1;
	setp.ne.s32 	%p4, %r32, %r1;
	mov.u32 	%r33, %r1;
	@%p4 bra 	$L__BB0_3;
$L__BB0_6:
	ld.param.u64 	%rd29, [_Z12kernel_pairsPK3xyziS_PKdPKfS5_P8PairDatai_param_4];
	cvta.to.global.u64 	%rd14, %rd5;
	mul.wide.u32 	%rd15, %r33, 32;
	add.s64 	%rd16, %rd14, %rd15;
	ld.global.u32 	%r27, [%rd16+24];
	mul.wide.s32 	%rd17, %r34, 32;
	add.s64 	%rd18, %rd14, %rd17;
	ld.global.u32 	%r28, [%rd18+24];
	min.s32 	%r29, %r27, %r28;
	max.s32 	%r30, %r27, %r28;
	mad.lo.s32 	%r31, %r29, %r9, %r30;
	cvta.to.global.u64 	%rd19, %rd8;
	mul.wide.s32 	%rd20, %r31, 4;
	add.s64 	%rd21, %rd19, %rd20;
	ld.global.f32 	%f1, [%rd21];
	cvta.to.global.u64 	%rd22, %rd6;
	mul.wide.s32 	%rd23, %r31, 8;
	add.s64 	%rd24, %rd22, %rd23;
	ld.global.f64 	%fd4, [%rd24];
	cvta.to.global.u64 	%rd25, %rd29;
	add.s64 	%rd26, %rd25, %rd20;
	ld.global.f32 	%f2, [%rd26];
	ld.global.f64 	%fd5, [%rd16];
	ld.global.f64 	%fd6, [%rd18];
	sub.f64 	%fd7, %fd5, %fd6;
	ld.global.f64 	%fd8, [%rd16+8];
	ld.global.f64 	%fd9, [%rd18+8];
	sub.f64 	%fd10, %fd8, %fd9;
	ld.global.f64 	%fd11, [%rd16+16];
	ld.global.f64 	%fd12, [%rd18+16];
	sub.f64 	%fd13, %fd11, %fd12;
	div.rn.f64 	%fd14, %fd7, %fd1;
	mov.f64 	%fd15, 0d3FE0000000000000;
	copysign.f64 	%fd16, %fd14, %fd15;
	add.rz.f64 	%fd17, %fd14, %fd16;
	cvt.rzi.f64.f64 	%fd18, %fd17;
	mul.f64 	%fd19, %fd1, %fd18;
	sub.f64 	%fd20, %fd7, %fd19;
	div.rn.f64 	%fd21, %fd10, %fd2;
	copysign.f64 	%fd22, %fd21, %fd15;
	add.rz.f64 	%fd23, %fd21, %fd22;
	cvt.rzi.f64.f64 	%fd24, %fd23;
	mul.f64 	%fd25, %fd2, %fd24;
	sub.f64 	%fd26, %fd10, %fd25;
	div.rn.f64 	%fd27, %fd13, %fd3;
	copysign.f64 	%fd28, %fd27, %fd15;
	add.rz.f64 	%fd29, %fd27, %fd28;
	cvt.rzi.f64.f64 	%fd30, %fd29;
	mul.f64 	%fd31, %fd3, %fd30;
	sub.f64 	%fd32, %fd13, %fd31;
	mul.f64 	%fd33, %fd26, %fd26;
	fma.rn.f64 	%fd34, %fd20, %fd20, %fd33;
	fma.rn.f64 	%fd35, %fd32, %fd32, %fd34;
	sqrt.rn.f64 	%fd36, %fd35;
	cvta.to.global.u64 	%rd27, %rd9;
	mad.lo.s64 	%rd28, %rd1, 40, %rd27;
	st.global.v2.u32 	[%rd28], {%r33, %r34};
	st.global.f64 	[%rd28+8], %fd36;
	st.global.v2.u32 	[%rd28+16], {%r29, %r30};
	st.global.f64 	[%rd28+24], %fd4;
	st.global.v2.f32 	[%rd28+32], {%f2, %f1};
$L__BB0_7:
	ret;

}
	// .globl	_Z9kernel_2bPK3xyziS_dPKdPKfS5_PdS6_Pii
.visible .entry _Z9kernel_2bPK3xyziS_dPKdPKfS5_PdS6_Pii(
	.param .u64 .ptr .align 1 _Z9kernel_2bPK3xyziS_dPKdPKfS5_PdS6_Pii_param_0,
	.param .u32 _Z9kernel_2bPK3xyziS_dPKdPKfS5_PdS6_Pii_param_1,
	.param .align 8 .b8 _Z9kernel_2bPK3xyziS_dPKdPKfS5_PdS6_Pii_param_2[32],
	.param .f64 _Z9kernel_2bPK3xyziS_dPKdPKfS5_PdS6_Pii_param_3,
	.param .u64 .ptr .align 1 _Z9kernel_2bPK3xyziS_dPKdPKfS5_PdS6_Pii_param_4,
	.param .u64 .ptr .align 1 _Z9kernel_2bPK3xyziS_dPKdPKfS5_PdS6_Pii_param_5,
	.param .u64 .ptr .align 1 _Z9kernel_2bPK3xyziS_dPKdPKfS5_PdS6_Pii_param_6,
	.param .u64 .ptr .align 1 _Z9kernel_2bPK3xyziS_dPKdPKfS5_PdS6_Pii_param_7,
	.param .u64 .ptr .align 1 _Z9kernel_2bPK3xyziS_dPKdPKfS5_PdS6_Pii_param_8,
	.param .u64 .ptr .align 1 _Z9kernel_2bPK3xyziS_dPKdPKfS5_PdS6_Pii_param_9,
	.param .u32 _Z9kernel_2bPK3xyziS_dPKdPKfS5_PdS6_Pii_param_10
)
{
	.local .align 8 .b8 	__local_depot1[24];
	.reg .b64 	%SP;
	.reg .b64 	%SPL;
	.reg .pred 	%p<15>;
	.reg .b16 	%rs<5>;
	.reg .b32 	%r<75>;
	.reg .b32 	%f<8>;
	.reg .b64 	%rd<36>;
	.reg .b64 	%fd<124>;

	mov.u64 	%SPL, __local_depot1;
	cvta.local.u64 	%SP, %SPL;
	ld.param.f64 	%fd23, [_Z9kernel_2bPK3xyziS_dPKdPKfS5_PdS6_Pii_param_2+16];
	ld.param.f64 	%fd22, [_Z9kernel_2bPK3xyziS_dPKdPKfS5_PdS6_Pii_param_2+8];
	ld.param.f64 	%fd21, [_Z9kernel_2bPK3xyziS_dPKdPKfS5_PdS6_Pii_param_2];
	ld.param.u32 	%r19, [_Z9kernel_2bPK3xyziS_dPKdPKfS5_PdS6_Pii_param_1];
	ld.param.f64 	%fd24, [_Z9kernel_2bPK3xyziS_dPKdPKfS5_PdS6_Pii_param_3];
	ld.param.u64 	%rd3, [_Z9kernel_2bPK3xyziS_dPKdPKfS5_PdS6_Pii_param_5];
	ld.param.u64 	%rd4, [_Z9kernel_2bPK3xyziS_dPKdPKfS5_PdS6_Pii_param_7];
	ld.param.u32 	%r13, [_Z9kernel_2bPK3xyziS_dPKdPKfS5_PdS6_Pii_param_10];
	mov.u32 	%r20, %ctaid.x;
	mov.u32 	%r21, %ntid.x;
	mov.u32 	%r22, %tid.x;
	mad.lo.s32 	%r1, %r20, %r21, %r22;
	mov.u32 	%r23, %ctaid.y;
	mov.u32 	%r24, %ntid.y;
	mov.u32 	%r25, %tid.y;
	mad.lo.s32 	%r2, %r23, %r24, %r25;
	max.s32 	%r26, %r1, %r2;
	setp.ge.s32 	%p1, %r26, %r19;
	setp.le.s32 	%p2, %r2, %r1;
	or.pred  	%p3, %p2, %p1;
	@%p3 bra 	$L__BB1_12;
	ld.param.u64 	%rd33, [_Z9kernel_2bPK3xyziS_dPKdPKfS5_PdS6_Pii_param_4];
	ld.param.u64 	%rd32, [_Z9kernel_2bPK3xyziS_dPKdPKfS5_PdS6_Pii_param_0];
	add.u64 	%rd7, %SP, 0;
	add.u64 	%rd8, %SPL, 0;
	cvta.to.global.u64 	%rd9, %rd32;
	cvta.to.global.u64 	%rd10, %rd33;
	cvta.to.global.u64 	%rd11, %rd3;
	mul.wide.s32 	%rd12, %r1, 32;
	add.s64 	%rd13, %rd9, %rd12;
	ld.global.u32 	%r27, [%rd13+24];
	mul.wide.u32 	%rd14, %r2, 32;
	add.s64 	%rd15, %rd9, %rd14;
	ld.global.u32 	%r28, [%rd15+24];
	min.s32 	%r29, %r27, %r28;
	max.s32 	%r30, %r27, %r28;
	mad.lo.s32 	%r31, %r29, %r13, %r30;
	mul.wide.s32 	%rd16, %r31, 8;
	add.s64 	%rd17, %rd10, %rd16;
	ld.global.f64 	%fd25, [%rd17];
	ld.global.f64 	%fd26, [%rd13];
	ld.global.f64 	%fd27, [%rd15];
	sub.f64 	%fd28, %fd26, %fd27;
	ld.global.f64 	%fd29, [%rd13+8];
	ld.global.f64 	%fd30, [%rd15+8];
	sub.f64 	%fd31, %fd29, %fd30;
	ld.global.f64 	%fd32, [%rd13+16];
	ld.global.f64 	%fd33, [%rd15+16];
	sub.f64 	%fd34, %fd32, %fd33;
	st.local.f64 	[%rd8], %fd26;
	st.local.f64 	[%rd8+8], %fd29;
	st.local.f64 	[%rd8+16], %fd32;
	mov.u64 	%rd18, $str;
	cvta.global.u64 	%rd19, %rd18;
	{ // callseq 0, 0
	.param .b64 param0;
	st.param.b64 	[param0], %rd19;
	.param .b64 param1;
	st.param.b64 	[param1], %rd7;
	.param .b32 retval0;
	call.uni (retval0), 
	vprintf, 
	(
	param0, 
	param1
	);
	ld.param.b32 	%r32, [retval0];
	} // callseq 0
	div.rn.f64 	%fd35, %fd28, %fd21;
	mov.f64 	%fd36, 0d3FE0000000000000;
	copysign.f64 	%fd37, %fd35, %fd36;
	add.rz.f64 	%fd38, %fd35, %fd37;
	cvt.rzi.f64.f64 	%fd39, %fd38;
	mul.f64 	%fd40, %fd21, %fd39;
	sub.f64 	%fd41, %fd28, %fd40;
	div.rn.f64 	%fd42, %fd31, %fd22;
	copysign.f64 	%fd43, %fd42, %fd36;
	add.rz.f64 	%fd44, %fd42, %fd43;
	cvt.rzi.f64.f64 	%fd45, %fd44;
	mul.f64 	%fd46, %fd22, %fd45;
	sub.f64 	%fd47, %fd31, %fd46;
	div.rn.f64 	%fd48, %fd34, %fd23;
	copysign.f64 	%fd49, %fd48, %fd36;
	add.rz.f64 	%fd50, %fd48, %fd49;
	cvt.rzi.f64.f64 	%fd51, %fd50;
	mul.f64 	%fd52, %fd23, %fd51;
	sub.f64 	%fd53, %fd34, %fd52;
	st.local.f64 	[%rd8], %fd41;
	st.local.f64 	[%rd8+8], %fd47;
	st.local.f64 	[%rd8+16], %fd53;
	mov.u64 	%rd20, $str$1;
	cvta.global.u64 	%rd21, %rd20;
	{ // callseq 1, 0
	.param .b64 param0;
	st.param.b64 	[param0], %rd21;
	.param .b64 param1;
	st.param.b64 	[param1], %rd7;
	.param .b32 retval0;
	call.uni (retval0), 
	vprintf, 
	(
	param0, 
	param1
	);
	ld.param.b32 	%r34, [retval0];
	} // callseq 1
	mul.f64 	%fd54, %fd47, %fd47;
	fma.rn.f64 	%fd55, %fd41, %fd41, %fd54;
	fma.rn.f64 	%fd56, %fd53, %fd53, %fd55;
	sqrt.rn.f64 	%fd57, %fd56;
	st.local.f64 	[%rd8], %fd25;
	st.local.f64 	[%rd8+8], %fd57;
	st.local.f64 	[%rd8+16], %fd24;
	mov.u64 	%rd22, $str$2;
	cvta.global.u64 	%rd23, %rd22;
	{ // callseq 2, 0
	.param .b64 param0;
	st.param.b64 	[param0], %rd23;
	.param .b64 param1;
	st.param.b64 	[param1], %rd7;
	.param .b32 retval0;
	call.uni (retval0), 
	vprintf, 
	(
	param0, 
	param1
	);
	ld.param.b32 	%r36, [retval0];
	} // callseq 2
	setp.lt.f64 	%p4, %fd57, %fd25;
	selp.f64 	%fd1, 0d4197D78400000000, %fd57, %p4;
	mul.wide.s32 	%rd24, %r31, 4;
	add.s64 	%rd25, %rd11, %rd24;
	ld.global.f32 	%f4, [%rd25];
	cvt.f64.f32 	%fd2, %f4;
	neg.f64 	%fd58, %fd25;
	div.rn.f64 	%fd3, %fd58, %fd2;
	fma.rn.f64 	%fd59, %fd3, 0d3FF71547652B82FE, 0d4338000000000000;
	{
	.reg .b32 %temp; 
	mov.b64 	{%r3, %temp}, %fd59;
	}
	mov.f64 	%fd60, 0dC338000000000000;
	add.rn.f64 	%fd61, %fd59, %fd60;
	fma.rn.f64 	%fd62, %fd61, 0dBFE62E42FEFA39EF, %fd3;
	fma.rn.f64 	%fd63, %fd61, 0dBC7ABC9E3B39803F, %fd62;
	fma.rn.f64 	%fd64, %fd63, 0d3E5ADE1569CE2BDF, 0d3E928AF3FCA213EA;
	fma.rn.f64 	%fd65, %fd64, %fd63, 0d3EC71DEE62401315;
	fma.rn.f64 	%fd66, %fd65, %fd63, 0d3EFA01997C89EB71;
	fma.rn.f64 	%fd67, %fd66, %fd63, 0d3F2A01A014761F65;
	fma.rn.f64 	%fd68, %fd67, %fd63, 0d3F56C16C1852B7AF;
	fma.rn.f64 	%fd69, %fd68, %fd63, 0d3F81111111122322;
	fma.rn.f64 	%fd70, %fd69, %fd63, 0d3FA55555555502A1;
	fma.rn.f64 	%fd71, %fd70, %fd63, 0d3FC5555555555511;
	fma.rn.f64 	%fd72, %fd71, %fd63, 0d3FE000000000000B;
	fma.rn.f64 	%fd73, %fd72, %fd63, 0d3FF0000000000000;
	fma.rn.f64 	%fd74, %fd73, %fd63, 0d3FF0000000000000;
	{
	.reg .b32 %temp; 
	mov.b64 	{%r4, %temp}, %fd74;
	}
	{
	.reg .b32 %temp; 
	mov.b64 	{%temp, %r5}, %fd74;
	}
	shl.b32 	%r38, %r3, 20;
	add.s32 	%r39, %r38, %r5;
	mov.b64 	%fd121, {%r4, %r39};
	{
	.reg .b32 %temp; 
	mov.b64 	{%temp, %r40}, %fd3;
	}
	mov.b32 	%f5, %r40;
	abs.f32 	%f1, %f5;
	setp.lt.f32 	%p5, %f1, 0f4086232B;
	@%p5 bra 	$L__BB1_4;
	setp.lt.f64 	%p6, %fd3, 0d0000000000000000;
	add.f64 	%fd75, %fd3, 0d7FF0000000000000;
	selp.f64 	%fd121, 0d0000000000000000, %fd75, %p6;
	setp.geu.f32 	%p7, %f1, 0f40874800;
	@%p7 bra 	$L__BB1_4;
	shr.u32 	%r41, %r3, 31;
	add.s32 	%r42, %r3, %r41;
	shr.s32 	%r43, %r42, 1;
	shl.b32 	%r44, %r43, 20;
	add.s32 	%r45, %r5, %r44;
	mov.b64 	%fd76, {%r4, %r45};
	sub.s32 	%r46, %r3, %r43;
	shl.b32 	%r47, %r46, 20;
	add.s32 	%r48, %r47, 1072693248;
	mov.b32 	%r49, 0;
	mov.b64 	%fd77, {%r49, %r48};
	mul.f64 	%fd121, %fd77, %fd76;
$L__BB1_4:
	neg.f64 	%fd78, %fd24;
	div.rn.f64 	%fd8, %fd78, %fd2;
	fma.rn.f64 	%fd79, %fd8, 0d3FF71547652B82FE, 0d4338000000000000;
	{
	.reg .b32 %temp; 
	mov.b64 	{%r6, %temp}, %fd79;
	}
	mov.f64 	%fd80, 0dC338000000000000;
	add.rn.f64 	%fd81, %fd79, %fd80;
	fma.rn.f64 	%fd82, %fd81, 0dBFE62E42FEFA39EF, %fd8;
	fma.rn.f64 	%fd83, %fd81, 0dBC7ABC9E3B39803F, %fd82;
	fma.rn.f64 	%fd84, %fd83, 0d3E5ADE1569CE2BDF, 0d3E928AF3FCA213EA;
	fma.rn.f64 	%fd85, %fd84, %fd83, 0d3EC71DEE62401315;
	fma.rn.f64 	%fd86, %fd85, %fd83, 0d3EFA01997C89EB71;
	fma.rn.f64 	%fd87, %fd86, %fd83, 0d3F2A01A014761F65;
	fma.rn.f64 	%fd88, %fd87, %fd83, 0d3F56C16C1852B7AF;
	fma.rn.f64 	%fd89, %fd88, %fd83, 0d3F81111111122322;
	fma.rn.f64 	%fd90, %fd89, %fd83, 0d3FA55555555502A1;
	fma.rn.f64 	%fd91, %fd90, %fd83, 0d3FC5555555555511;
	fma.rn.f64 	%fd92, %fd91, %fd83, 0d3FE000000000000B;
	fma.rn.f64 	%fd93, %fd92, %fd83, 0d3FF0000000000000;
	fma.rn.f64 	%fd94, %fd93, %fd83, 0d3FF0000000000000;
	{
	.reg .b32 %temp; 
	mov.b64 	{%r7, %temp}, %fd94;
	}
	{
	.reg .b32 %temp; 
	mov.b64 	{%temp, %r8}, %fd94;
	}
	shl.b32 	%r50, %r6, 20;
	add.s32 	%r51, %r50, %r8;
	mov.b64 	%fd122, {%r7, %r51};
	{
	.reg .b32 %temp; 
	mov.b64 	{%temp, %r52}, %fd8;
	}
	mov.b32 	%f6, %r52;
	abs.f32 	%f2, %f6;
	setp.lt.f32 	%p8, %f2, 0f4086232B;
	@%p8 bra 	$L__BB1_7;
	setp.lt.f64 	%p9, %fd8, 0d0000000000000000;
	add.f64 	%fd95, %fd8, 0d7FF0000000000000;
	selp.f64 	%fd122, 0d0000000000000000, %fd95, %p9;
	setp.geu.f32 	%p10, %f2, 0f40874800;
	@%p10 bra 	$L__BB1_7;
	shr.u32 	%r53, %r6, 31;
	add.s32 	%r54, %r6, %r53;
	shr.s32 	%r55, %r54, 1;
	shl.b32 	%r56, %r55, 20;
	add.s32 	%r57, %r8, %r56;
	mov.b64 	%fd96, {%r7, %r57};
	sub.s32 	%r58, %r6, %r55;
	shl.b32 	%r59, %r58, 20;
	add.s32 	%r60, %r59, 1072693248;
	mov.b32 	%r61, 0;
	mov.b64 	%fd97, {%r61, %r60};
	mul.f64 	%fd122, %fd97, %fd96;
$L__BB1_7:
	add.f64 	%fd98, %fd121, %fd122;
	mul.f64 	%fd13, %fd98, 0d3FE0000000000000;
	sub.f64 	%fd14, %fd122, %fd121;
	neg.f64 	%fd99, %fd1;
	div.rn.f64 	%fd15, %fd99, %fd2;
	fma.rn.f64 	%fd100, %fd15, 0d3FF71547652B82FE, 0d4338000000000000;
	{
	.reg .b32 %temp; 
	mov.b64 	{%r9, %temp}, %fd100;
	}
	mov.f64 	%fd101, 0dC338000000000000;
	add.rn.f64 	%fd102, %fd100, %fd101;
	fma.rn.f64 	%fd103, %fd102, 0dBFE62E42FEFA39EF, %fd15;
	fma.rn.f64 	%fd104, %fd102, 0dBC7ABC9E3B39803F, %fd103;
	fma.rn.f64 	%fd105, %fd104, 0d3E5ADE1569CE2BDF, 0d3E928AF3FCA213EA;
	fma.rn.f64 	%fd106, %fd105, %fd104, 0d3EC71DEE62401315;
	fma.rn.f64 	%fd107, %fd106, %fd104, 0d3EFA01997C89EB71;
	fma.rn.f64 	%fd108, %fd107, %fd104, 0d3F2A01A014761F65;
	fma.rn.f64 	%fd109, %fd108, %fd104, 0d3F56C16C1852B7AF;
	fma.rn.f64 	%fd110, %fd109, %fd104, 0d3F81111111122322;
	fma.rn.f64 	%fd111, %fd110, %fd104, 0d3FA55555555502A1;
	fma.rn.f64 	%fd112, %fd111, %fd104, 0d3FC5555555555511;
	fma.rn.f64 	%fd113, %fd112, %fd104, 0d3FE000000000000B;
	fma.rn.f64 	%fd114, %fd113, %fd104, 0d3FF0000000000000;
	fma.rn.f64 	%fd115, %fd114, %fd104, 0d3FF0000000000000;
	{
	.reg .b32 %temp; 
	mov.b64 	{%r10, %temp}, %fd115;
	}
	{
	.reg .b32 %temp; 
	mov.b64 	{%temp, %r11}, %fd115;
	}
	shl.b32 	%r62, %r9, 20;
	add.s32 	%r63, %r62, %r11;
	mov.b64 	%fd123, {%r10, %r63};
	{
	.reg .b32 %temp; 
	mov.b64 	{%temp, %r64}, %fd15;
	}
	mov.b32 	%f7, %r64;
	abs.f32 	%f3, %f7;
	setp.lt.f32 	%p11, %f3, 0f4086232B;
	@%p11 bra 	$L__BB1_10;
	setp.lt.f64 	%p12, %fd15, 0d0000000000000000;
	add.f64 	%fd116, %fd15, 0d7FF0000000000000;
	selp.f64 	%fd123, 0d0000000000000000, %fd116, %p12;
	setp.geu.f32 	%p13, %f3, 0f40874800;
	@%p13 bra 	$L__BB1_10;
	shr.u32 	%r65, %r9, 31;
	add.s32 	%r66, %r9, %r65;
	shr.s32 	%r67, %r66, 1;
	shl.b32 	%r68, %r67, 20;
	add.s32 	%r69, %r11, %r68;
	mov.b64 	%fd117, {%r10, %r69};
	sub.s32 	%r70, %r9, %r67;
	shl.b32 	%r71, %r70, 20;
	add.s32 	%r72, %r71, 1072693248;
	mov.b32 	%r73, 0;
	mov.b64 	%fd118, {%r73, %r72};
	mul.f64 	%fd123, %fd118, %fd117;
$L__BB1_10:
	sub.f64 	%fd119, %fd123, %fd13;
	mul.f64 	%fd120, %fd14, 0dBFE0000000000000;
	div.rn.f64 	%fd20, %fd119, %fd120;
	setp.geu.f64 	%p14, %fd1, %fd24;
	@%p14 bra 	$L__BB1_12;
	ld.param.u64 	%rd35, [_Z9kernel_2bPK3xyziS_dPKdPKfS5_PdS6_Pii_param_9];
	ld.param.u64 	%rd34, [_Z9kernel_2bPK3xyziS_dPKdPKfS5_PdS6_Pii_param_8];
	cvta.to.global.u64 	%rd26, %rd35;
	atom.global.add.u32 	%r74, [%rd26], 1;
	cvta.to.global.u64 	%rd27, %rd4;
	mul.wide.s32 	%rd28, %r74, 8;
	add.s64 	%rd29, %rd27, %rd28;
	st.global.f64 	[%rd29], %fd1;
	cvta.to.global.u64 	%rd30, %rd34;
	add.s64 	%rd31, %rd30, %rd28;
	st.global.f64 	[%rd31], %fd20;
$L__BB1_12:
	ret;

}
	// .globl	_Z9kernel_3bPK8PairDataidPdS2_Pii
.visible .entry _Z9kernel_3bPK8PairDataidPdS2_Pii(
	.param .u64 .ptr .align 1 _Z9kernel_3bPK8PairDataidPdS2_Pii_param_0,
	.param .u32 _Z9kernel_3bPK8PairDataidPdS2_Pii_param_1,
	.param .f64 _Z9kernel_3bPK8PairDataidPdS2_Pii_param_2,
	.param .u64 .ptr .align 1 _Z9kernel_3bPK8PairDataidPdS2_Pii_param_3,
	.param .u64 .ptr .align 1 _Z9kernel_3bPK8PairDataidPdS2_Pii_param_4,
	.param .u64 .ptr .align 1 _Z9kernel_3bPK8PairDataidPdS2_Pii_param_5,
	.param .u32 _Z9kernel_3bPK8PairDataidPdS2_Pii_param_6
)
{
	.reg .pred 	%p<41>;
	.reg .b32 	%r<185>;
	.reg .b32 	%f<25>;
	.reg .b64 	%rd<61>;
	.reg .b64 	%fd<282>;

	ld.param.u32 	%r39, [_Z9kernel_3bPK8PairDataidPdS2_Pii_param_1];
	add.s32 	%r1, %r39, -1;
	mul.wide.s32 	%rd15, %r1, %r39;
	add.s32 	%r2, %r39, -2;
	cvt.s64.s32 	%rd16, %r2;
	mul.lo.s64 	%rd17, %rd15, %rd16;
	mul.hi.s64 	%rd18, %rd17, 3074457345618258603;
	shr.u64 	%rd19, %rd18, 63;
	add.s64 	%rd20, %rd18, %rd19;
	mov.u32 	%r40, %ctaid.x;
	mov.u32 	%r41, %ntid.x;
	mov.u32 	%r42, %tid.x;
	mad.lo.s32 	%r43, %r40, %r41, %r42;
	cvt.u64.u32 	%rd60, %r43;
	setp.le.s64 	%p1, %rd20, %rd60;
	@%p1 bra 	$L__BB2_40;
	setp.lt.s32 	%p2, %r39, 3;
	mov.b32 	%r180, 0;
	@%p2 bra 	$L__BB2_5;
	mov.b32 	%r179, 0;
$L__BB2_3:
	not.b32 	%r46, %r179;
	add.s32 	%r47, %r39, %r46;
	sub.s32 	%r48, %r2, %r179;
	mul.wide.s32 	%rd21, %r47, %r48;
	shr.u64 	%rd22, %rd21, 63;
	add.s64 	%rd23, %rd21, %rd22;
	shr.s64 	%rd3, %rd23, 1;
	setp.lt.s64 	%p3, %rd60, %rd3;
	mov.u32 	%r180, %r179;
	@%p3 bra 	$L__BB2_5;
	sub.s64 	%rd60, %rd60, %rd3;
	add.s32 	%r179, %r179, 1;
	setp.ne.s32 	%p4, %r179, %r2;
	mov.u32 	%r180, %r2;
	@%p4 bra 	$L__BB2_3;
$L__BB2_5:
	add.s32 	%r184, %r180, 1;
	setp.ge.s32 	%p5, %r184, %r1;
	mov.u32 	%r183, %r180;
	@%p5 bra 	$L__BB2_9;
	mov.u32 	%r181, %r184;
	mov.u32 	%r182, %r180;
$L__BB2_7:
	mov.u32 	%r184, %r181;
	sub.s32 	%r49, %r2, %r182;
	cvt.s64.s32 	%rd7, %r49;
	setp.lt.s64 	%p6, %rd60, %rd7;
	mov.u32 	%r183, %r182;
	@%p6 bra 	$L__BB2_9;
	sub.s64 	%rd60, %rd60, %rd7;
	add.s32 	%r181, %r184, 1;
	setp.ne.s32 	%p7, %r181, %r1;
	mov.u32 	%r182, %r184;
	mov.u32 	%r183, %r2;
	mov.u32 	%r184, %r1;
	@%p7 bra 	$L__BB2_7;
$L__BB2_9:
	ld.param.f64 	%fd269, [_Z9kernel_3bPK8PairDataidPdS2_Pii_param_2];
	ld.param.u64 	%rd53, [_Z9kernel_3bPK8PairDataidPdS2_Pii_param_0];
	cvta.to.global.u64 	%rd24, %rd53;
	cvt.u32.u64 	%r50, %rd60;
	add.s32 	%r51, %r183, %r50;
	add.s32 	%r52, %r51, 2;
	min.s32 	%r53, %r180, %r184;
	max.s32 	%r54, %r180, %r184;
	cvt.u64.u32 	%rd25, %r53;
	shl.b32 	%r55, %r39, 1;
	not.b32 	%r56, %r53;
	add.s32 	%r57, %r55, %r56;
	cvt.s64.s32 	%rd26, %r57;
	mul.lo.s64 	%rd27, %rd26, %rd25;
	shr.u64 	%rd28, %rd27, 63;
	add.s64 	%rd29, %rd27, %rd28;
	shr.u64 	%rd30, %rd29, 1;
	add.s32 	%r58, %r54, %r56;
	cvt.s64.s32 	%rd31, %r58;
	add.s64 	%rd32, %rd30, %rd31;
	min.s32 	%r59, %r180, %r52;
	max.s32 	%r60, %r180, %r52;
	not.b32 	%r61, %r59;
	add.s32 	%r62, %r55, %r61;
	mul.wide.s32 	%rd33, %r62, %r59;
	shr.u64 	%rd34, %rd33, 63;
	add.s64 	%rd35, %rd33, %rd34;
	shr.u64 	%rd36, %rd35, 1;
	add.s32 	%r63, %r60, %r61;
	cvt.s64.s32 	%rd37, %r63;
	add.s64 	%rd38, %rd36, %rd37;
	min.s32 	%r64, %r184, %r52;
	max.s32 	%r65, %r184, %r52;
	not.b32 	%r66, %r64;
	add.s32 	%r67, %r55, %r66;
	mul.wide.s32 	%rd39, %r67, %r64;
	shr.u64 	%rd40, %rd39, 63;
	add.s64 	%rd41, %rd39, %rd40;
	shr.u64 	%rd42, %rd41, 1;
	add.s32 	%r68, %r65, %r66;
	cvt.s64.s32 	%rd43, %r68;
	add.s64 	%rd44, %rd42, %rd43;
	mad.lo.s64 	%rd45, %rd32, 40, %rd24;
	ld.global.f64 	%fd1, [%rd45+8];
	ld.global.f64 	%fd2, [%rd45+24];
	ld.global.v2.f32 	{%f1, %f15}, [%rd45+32];
	mad.lo.s64 	%rd10, %rd38, 40, %rd24;
	ld.global.f64 	%fd3, [%rd10+8];
	ld.global.f64 	%fd4, [%rd10+24];
	mad.lo.s64 	%rd46, %rd44, 40, %rd24;
	ld.global.f64 	%fd5, [%rd46+8];
	ld.global.f64 	%fd6, [%rd46+24];
	ld.global.v2.f32 	{%f2, %f3}, [%rd46+32];
	setp.lt.f64 	%p8, %fd1, %fd2;
	selp.f64 	%fd67, 0d4197D78400000000, %fd1, %p8;
	cvt.f64.f32 	%fd7, %f15;
	mul.f64 	%fd68, %fd67, %fd7;
	setp.ge.f64 	%p9, %fd68, %fd269;
	@%p9 bra 	$L__BB2_40;
	ld.param.f64 	%fd270, [_Z9kernel_3bPK8PairDataidPdS2_Pii_param_2];
	ld.global.f32 	%f4, [%rd10+32];
	ld.global.f32 	%f5, [%rd10+36];
	setp.lt.f64 	%p10, %fd3, %fd4;
	selp.f64 	%fd69, 0d4197D78400000000, %fd3, %p10;
	cvt.f64.f32 	%fd70, %f5;
	mul.f64 	%fd71, %fd69, %fd70;
	setp.ge.f64 	%p11, %fd71, %fd270;
	@%p11 bra 	$L__BB2_40;
	ld.param.f64 	%fd271, [_Z9kernel_3bPK8PairDataidPdS2_Pii_param_2];
	setp.lt.f64 	%p12, %fd5, %fd6;
	selp.f64 	%fd72, 0d4197D78400000000, %fd5, %p12;
	cvt.f64.f32 	%fd8, %f3;
	mul.f64 	%fd73, %fd72, %fd8;
	setp.ge.f64 	%p13, %fd73, %fd271;
	@%p13 bra 	$L__BB2_40;
	neg.f64 	%fd74, %fd2;
	cvt.f64.f32 	%fd9, %f1;
	div.rn.f64 	%fd10, %fd74, %fd9;
	fma.rn.f64 	%fd75, %fd10, 0d3FF71547652B82FE, 0d4338000000000000;
	{
	.reg .b32 %temp; 
	mov.b64 	{%r12, %temp}, %fd75;
	}
	mov.f64 	%fd76, 0dC338000000000000;
	add.rn.f64 	%fd77, %fd75, %fd76;
	fma.rn.f64 	%fd78, %fd77, 0dBFE62E42FEFA39EF, %fd10;
	fma.rn.f64 	%fd79, %fd77, 0dBC7ABC9E3B39803F, %fd78;
	fma.rn.f64 	%fd80, %fd79, 0d3E5ADE1569CE2BDF, 0d3E928AF3FCA213EA;
	fma.rn.f64 	%fd81, %fd80, %fd79, 0d3EC71DEE62401315;
	fma.rn.f64 	%fd82, %fd81, %fd79, 0d3EFA01997C89EB71;
	fma.rn.f64 	%fd83, %fd82, %fd79, 0d3F2A01A014761F65;
	fma.rn.f64 	%fd84, %fd83, %fd79, 0d3F56C16C1852B7AF;
	fma.rn.f64 	%fd85, %fd84, %fd79, 0d3F81111111122322;
	fma.rn.f64 	%fd86, %fd85, %fd79, 0d3FA55555555502A1;
	fma.rn.f64 	%fd87, %fd86, %fd79, 0d3FC5555555555511;
	fma.rn.f64 	%fd88, %fd87, %fd79, 0d3FE000000000000B;
	fma.rn.f64 	%fd89, %fd88, %fd79, 0d3FF0000000000000;
	fma.rn.f64 	%fd90, %fd89, %fd79, 0d3FF0000000000000;
	{
	.reg .b32 %temp; 
	mov.b64 	{%r13, %temp}, %fd90;
	}
	{
	.reg .b32 %temp; 
	mov.b64 	{%temp, %r14}, %fd90;
	}
	shl.b32 	%r69, %r12, 20;
	add.s32 	%r70, %r69, %r14;
	mov.b64 	%fd273, {%r13, %r70};
	{
	.reg .b32 %temp; 
	mov.b64 	{%temp, %r71}, %fd10;
	}
	mov.b32 	%f16, %r71;
	abs.f32 	%f6, %f16;
	setp.lt.f32 	%p14, %f6, 0f4086232B;
	@%p14 bra 	$L__BB2_15;
	setp.lt.f64 	%p15, %fd10, 0d0000000000000000;
	add.f64 	%fd91, %fd10, 0d7FF0000000000000;
	selp.f64 	%fd273, 0d0000000000000000, %fd91, %p15;
	setp.geu.f32 	%p16, %f6, 0f40874800;
	@%p16 bra 	$L__BB2_15;
	shr.u32 	%r72, %r12, 31;
	add.s32 	%r73, %r12, %r72;
	shr.s32 	%r74, %r73, 1;
	shl.b32 	%r75, %r74, 20;
	add.s32 	%r76, %r14, %r75;
	mov.b64 	%fd92, {%r13, %r76};
	sub.s32 	%r77, %r12, %r74;
	shl.b32 	%r78, %r77, 20;
	add.s32 	%r79, %r78, 1072693248;
	mov.b32 	%r80, 0;
	mov.b64 	%fd93, {%r80, %r79};
	mul.f64 	%fd273, %fd93, %fd92;
$L__BB2_15:
	ld.param.f64 	%fd272, [_Z9kernel_3bPK8PairDataidPdS2_Pii_param_2];
	neg.f64 	%fd15, %fd272;
	div.rn.f64 	%fd16, %fd15, %fd9;
	fma.rn.f64 	%fd94, %fd16, 0d3FF71547652B82FE, 0d4338000000000000;
	{
	.reg .b32 %temp; 
	mov.b64 	{%r15, %temp}, %fd94;
	}
	mov.f64 	%fd95, 0dC338000000000000;
	add.rn.f64 	%fd96, %fd94, %fd95;
	fma.rn.f64 	%fd97, %fd96, 0dBFE62E42FEFA39EF, %fd16;
	fma.rn.f64 	%fd98, %fd96, 0dBC7ABC9E3B39803F, %fd97;
	fma.rn.f64 	%fd99, %fd98, 0d3E5ADE1569CE2BDF, 0d3E928AF3FCA213EA;
	fma.rn.f64 	%fd100, %fd99, %fd98, 0d3EC71DEE62401315;
	fma.rn.f64 	%fd101, %fd100, %fd98, 0d3EFA01997C89EB71;
	fma.rn.f64 	%fd102, %fd101, %fd98, 0d3F2A01A014761F65;
	fma.rn.f64 	%fd103, %fd102, %fd98, 0d3F56C16C1852B7AF;
	fma.rn.f64 	%fd104, %fd103, %fd98, 0d3F81111111122322;
	fma.rn.f64 	%fd105, %fd104, %fd98, 0d3FA55555555502A1;
	fma.rn.f64 	%fd106, %fd105, %fd98, 0d3FC5555555555511;
	fma.rn.f64 	%fd107, %fd106, %fd98, 0d3FE000000000000B;
	fma.rn.f64 	%fd108, %fd107, %fd98, 0d3FF0000000000000;
	fma.rn.f64 	%fd109, %fd108, %fd98, 0d3FF0000000000000;
	{
	.reg .b32 %temp; 
	mov.b64 	{%r16, %temp}, %fd109;
	}
	{
	.reg .b32 %temp; 
	mov.b64 	{%temp, %r17}, %fd109;
	}
	shl.b32 	%r81, %r15, 20;
	add.s32 	%r82, %r81, %r17;
	mov.b64 	%fd274, {%r16, %r82};
	{
	.reg .b32 %temp; 
	mov.b64 	{%temp, %r83}, %fd16;
	}
	mov.b32 	%f17, %r83;
	abs.f32 	%f7, %f17;
	setp.lt.f32 	%p17, %f7, 0f4086232B;
	@%p17 bra 	$L__BB2_18;
	setp.lt.f64 	%p18, %fd16, 0d0000000000000000;
	add.f64 	%fd110, %fd16, 0d7FF0000000000000;
	selp.f64 	%fd274, 0d0000000000000000, %fd110, %p18;
	setp.geu.f32 	%p19, %f7, 0f40874800;
	@%p19 bra 	$L__BB2_18;
	shr.u32 	%r84, %r15, 31;
	add.s32 	%r85, %r15, %r84;
	shr.s32 	%r86, %r85, 1;
	shl.b32 	%r87, %r86, 20;
	add.s32 	%r88, %r17, %r87;
	mov.b64 	%fd111, {%r16, %r88};
	sub.s32 	%r89, %r15, %r86;
	shl.b32 	%r90, %r89, 20;
	add.s32 	%r91, %r90, 1072693248;
	mov.b32 	%r92, 0;
	mov.b64 	%fd112, {%r92, %r91};
	mul.f64 	%fd274, %fd112, %fd111;
$L__BB2_18:
	add.f64 	%fd113, %fd273, %fd274;
	mul.f64 	%fd21, %fd113, 0d3FE0000000000000;
	sub.f64 	%fd22, %fd274, %fd273;
	neg.f64 	%fd114, %fd7;
	mul.f64 	%fd115, %fd1, %fd114;
	div.rn.f64 	%fd23, %fd115, %fd9;
	fma.rn.f64 	%fd116, %fd23, 0d3FF71547652B82FE, 0d4338000000000000;
	{
	.reg .b32 %temp; 
	mov.b64 	{%r18, %temp}, %fd116;
	}
	mov.f64 	%fd117, 0dC338000000000000;
	add.rn.f64 	%fd118, %fd116, %fd117;
	fma.rn.f64 	%fd119, %fd118, 0dBFE62E42FEFA39EF, %fd23;
	fma.rn.f64 	%fd120, %fd118, 0dBC7ABC9E3B39803F, %fd119;
	fma.rn.f64 	%fd121, %fd120, 0d3E5ADE1569CE2BDF, 0d3E928AF3FCA213EA;
	fma.rn.f64 	%fd122, %fd121, %fd120, 0d3EC71DEE62401315;
	fma.rn.f64 	%fd123, %fd122, %fd120, 0d3EFA01997C89EB71;
	fma.rn.f64 	%fd124, %fd123, %fd120, 0d3F2A01A014761F65;
	fma.rn.f64 	%fd125, %fd124, %fd120, 0d3F56C16C1852B7AF;
	fma.rn.f64 	%fd126, %fd125, %fd120, 0d3F81111111122322;
	fma.rn.f64 	%fd127, %fd126, %fd120, 0d3FA55555555502A1;
	fma.rn.f64 	%fd128, %fd127, %fd120, 0d3FC5555555555511;
	fma.rn.f64 	%fd129, %fd128, %fd120, 0d3FE000000000000B;
	fma.rn.f64 	%fd130, %fd129, %fd120, 0d3FF0000000000000;
	fma.rn.f64 	%fd131, %fd130, %fd120, 0d3FF0000000000000;
	{
	.reg .b32 %temp; 
	mov.b64 	{%r19, %temp}, %fd131;
	}
	{
	.reg .b32 %temp; 
	mov.b64 	{%temp, %r20}, %fd131;
	}
	shl.b32 	%r93, %r18, 20;
	add.s32 	%r94, %r93, %r20;
	mov.b64 	%fd275, {%r19, %r94};
	{
	.reg .b32 %temp; 
	mov.b64 	{%temp, %r95}, %fd23;
	}
	mov.b32 	%f18, %r95;
	abs.f32 	%f8, %f18;
	setp.lt.f32 	%p20, %f8, 0f4086232B;
	@%p20 bra 	$L__BB2_21;
	setp.lt.f64 	%p21, %fd23, 0d0000000000000000;
	add.f64 	%fd132, %fd23, 0d7FF0000000000000;
	selp.f64 	%fd275, 0d0000000000000000, %fd132, %p21;
	setp.geu.f32 	%p22, %f8, 0f40874800;
	@%p22 bra 	$L__BB2_21;
	shr.u32 	%r96, %r18, 31;
	add.s32 	%r97, %r18, %r96;
	shr.s32 	%r98, %r97, 1;
	shl.b32 	%r99, %r98, 20;
	add.s32 	%r100, %r20, %r99;
	mov.b64 	%fd133, {%r19, %r100};
	sub.s32 	%r101, %r18, %r98;
	shl.b32 	%r102, %r101, 20;
	add.s32 	%r103, %r102, 1072693248;
	mov.b32 	%r104, 0;
	mov.b64 	%fd134, {%r104, %r103};
	mul.f64 	%fd275, %fd134, %fd133;
$L__BB2_21:
	sub.f64 	%fd135, %fd275, %fd21;
	mul.f64 	%fd136, %fd22, 0dBFE0000000000000;
	div.rn.f64 	%fd28, %fd135, %fd136;
	neg.f64 	%fd137, %fd4;
	cvt.f64.f32 	%fd29, %f4;
	div.rn.f64 	%fd30, %fd137, %fd29;
	fma.rn.f64 	%fd138, %fd30, 0d3FF71547652B82FE, 0d4338000000000000;
	{
	.reg .b32 %temp; 
	mov.b64 	{%r21, %temp}, %fd138;
	}
	mov.f64 	%fd139, 0dC338000000000000;
	add.rn.f64 	%fd140, %fd138, %fd139;
	fma.rn.f64 	%fd141, %fd140, 0dBFE62E42FEFA39EF, %fd30;
	fma.rn.f64 	%fd142, %fd140, 0dBC7ABC9E3B39803F, %fd141;
	fma.rn.f64 	%fd143, %fd142, 0d3E5ADE1569CE2BDF, 0d3E928AF3FCA213EA;
	fma.rn.f64 	%fd144, %fd143, %fd142, 0d3EC71DEE62401315;
	fma.rn.f64 	%fd145, %fd144, %fd142, 0d3EFA01997C89EB71;
	fma.rn.f64 	%fd146, %fd145, %fd142, 0d3F2A01A014761F65;
	fma.rn.f64 	%fd147, %fd146, %fd142, 0d3F56C16C1852B7AF;
	fma.rn.f64 	%fd148, %fd147, %fd142, 0d3F81111111122322;
	fma.rn.f64 	%fd149, %fd148, %fd142, 0d3FA55555555502A1;
	fma.rn.f64 	%fd150, %fd149, %fd142, 0d3FC5555555555511;
	fma.rn.f64 	%fd151, %fd150, %fd142, 0d3FE000000000000B;
	fma.rn.f64 	%fd152, %fd151, %fd142, 0d3FF0000000000000;
	fma.rn.f64 	%fd153, %fd152, %fd142, 0d3FF0000000000000;
	{
	.reg .b32 %temp; 
	mov.b64 	{%r22, %temp}, %fd153;
	}
	{
	.reg .b32 %temp; 
	mov.b64 	{%temp, %r23}, %fd153;
	}
	shl.b32 	%r105, %r21, 20;
	add.s32 	%r106, %r105, %r23;
	mov.b64 	%fd276, {%r22, %r106};
	{
	.reg .b32 %temp; 
	mov.b64 	{%temp, %r107}, %fd30;
	}
	mov.b32 	%f19, %r107;
	abs.f32 	%f9, %f19;
	setp.lt.f32 	%p23, %f9, 0f4086232B;
	@%p23 bra 	$L__BB2_24;
	setp.lt.f64 	%p24, %fd30, 0d0000000000000000;
	add.f64 	%fd154, %fd30, 0d7FF0000000000000;
	selp.f64 	%fd276, 0d0000000000000000, %fd154, %p24;
	setp.geu.f32 	%p25, %f9, 0f40874800;
	@%p25 bra 	$L__BB2_24;
	shr.u32 	%r108, %r21, 31;
	add.s32 	%r109, %r21, %r108;
	shr.s32 	%r110, %r109, 1;
	shl.b32 	%r111, %r110, 20;
	add.s32 	%r112, %r23, %r111;
	mov.b64 	%fd155, {%r22, %r112};
	sub.s32 	%r113, %r21, %r110;
	shl.b32 	%r114, %r113, 20;
	add.s32 	%r115, %r114, 1072693248;
	mov.b32 	%r116, 0;
	mov.b64 	%fd156, {%r116, %r115};
	mul.f64 	%fd276, %fd156, %fd155;
$L__BB2_24:
	div.rn.f64 	%fd35, %fd15, %fd29;
	fma.rn.f64 	%fd157, %fd35, 0d3FF71547652B82FE, 0d4338000000000000;
	{
	.reg .b32 %temp; 
	mov.b64 	{%r24, %temp}, %fd157;
	}
	mov.f64 	%fd158, 0dC338000000000000;
	add.rn.f64 	%fd159, %fd157, %fd158;
	fma.rn.f64 	%fd160, %fd159, 0dBFE62E42FEFA39EF, %fd35;
	fma.rn.f64 	%fd161, %fd159, 0dBC7ABC9E3B39803F, %fd160;
	fma.rn.f64 	%fd162, %fd161, 0d3E5ADE1569CE2BDF, 0d3E928AF3FCA213EA;
	fma.rn.f64 	%fd163, %fd162, %fd161, 0d3EC71DEE62401315;
	fma.rn.f64 	%fd164, %fd163, %fd161, 0d3EFA01997C89EB71;
	fma.rn.f64 	%fd165, %fd164, %fd161, 0d3F2A01A014761F65;
	fma.rn.f64 	%fd166, %fd165, %fd161, 0d3F56C16C1852B7AF;
	fma.rn.f64 	%fd167, %fd166, %fd161, 0d3F81111111122322;
	fma.rn.f64 	%fd168, %fd167, %fd161, 0d3FA55555555502A1;
	fma.rn.f64 	%fd169, %fd168, %fd161, 0d3FC5555555555511;
	fma.rn.f64 	%fd170, %fd169, %fd161, 0d3FE000000000000B;
	fma.rn.f64 	%fd171, %fd170, %fd161, 0d3FF0000000000000;
	fma.rn.f64 	%fd172, %fd171, %fd161, 0d3FF0000000000000;
	{
	.reg .b32 %temp; 
	mov.b64 	{%r25, %temp}, %fd172;
	}
	{
	.reg .b32 %temp; 
	mov.b64 	{%temp, %r26}, %fd172;
	}
	shl.b32 	%r117, %r24, 20;
	add.s32 	%r118, %r117, %r26;
	mov.b64 	%fd277, {%r25, %r118};
	{
	.reg .b32 %temp; 
	mov.b64 	{%temp, %r119}, %fd35;
	}
	mov.b32 	%f20, %r119;
	abs.f32 	%f10, %f20;
	setp.lt.f32 	%p26, %f10, 0f4086232B;
	@%p26 bra 	$L__BB2_27;
	setp.lt.f64 	%p27, %fd35, 0d0000000000000000;
	add.f64 	%fd173, %fd35, 0d7FF0000000000000;
	selp.f64 	%fd277, 0d0000000000000000, %fd173, %p27;
	setp.geu.f32 	%p28, %f10, 0f40874800;
	@%p28 bra 	$L__BB2_27;
	shr.u32 	%r120, %r24, 31;
	add.s32 	%r121, %r24, %r120;
	shr.s32 	%r122, %r121, 1;
	shl.b32 	%r123, %r122, 20;
	add.s32 	%r124, %r26, %r123;
	mov.b64 	%fd174, {%r25, %r124};
	sub.s32 	%r125, %r24, %r122;
	shl.b32 	%r126, %r125, 20;
	add.s32 	%r127, %r126, 1072693248;
	mov.b32 	%r128, 0;
	mov.b64 	%fd175, {%r128, %r127};
	mul.f64 	%fd277, %fd175, %fd174;
$L__BB2_27:
	add.f64 	%fd176, %fd276, %fd277;
	mul.f64 	%fd40, %fd176, 0d3FE0000000000000;
	sub.f64 	%fd41, %fd277, %fd276;
	cvt.f64.f32 	%fd177, %f5;
	neg.f64 	%fd178, %fd177;
	mul.f64 	%fd179, %fd3, %fd178;
	div.rn.f64 	%fd42, %fd179, %fd29;
	fma.rn.f64 	%fd180, %fd42, 0d3FF71547652B82FE, 0d4338000000000000;
	{
	.reg .b32 %temp; 
	mov.b64 	{%r27, %temp}, %fd180;
	}
	mov.f64 	%fd181, 0dC338000000000000;
	add.rn.f64 	%fd182, %fd180, %fd181;
	fma.rn.f64 	%fd183, %fd182, 0dBFE62E42FEFA39EF, %fd42;
	fma.rn.f64 	%fd184, %fd182, 0dBC7ABC9E3B39803F, %fd183;
	fma.rn.f64 	%fd185, %fd184, 0d3E5ADE1569CE2BDF, 0d3E928AF3FCA213EA;
	fma.rn.f64 	%fd186, %fd185, %fd184, 0d3EC71DEE62401315;
	fma.rn.f64 	%fd187, %fd186, %fd184, 0d3EFA01997C89EB71;
	fma.rn.f64 	%fd188, %fd187, %fd184, 0d3F2A01A014761F65;
	fma.rn.f64 	%fd189, %fd188, %fd184, 0d3F56C16C1852B7AF;
	fma.rn.f64 	%fd190, %fd189, %fd184, 0d3F81111111122322;
	fma.rn.f64 	%fd191, %fd190, %fd184, 0d3FA55555555502A1;
	fma.rn.f64 	%fd192, %fd191, %fd184, 0d3FC5555555555511;
	fma.rn.f64 	%fd193, %fd192, %fd184, 0d3FE000000000000B;
	fma.rn.f64 	%fd194, %fd193, %fd184, 0d3FF0000000000000;
	fma.rn.f64 	%fd195, %fd194, %fd184, 0d3FF0000000000000;
	{
	.reg .b32 %temp; 
	mov.b64 	{%r28, %temp}, %fd195;
	}
	{
	.reg .b32 %temp; 
	mov.b64 	{%temp, %r29}, %fd195;
	}
	shl.b32 	%r129, %r27, 20;
	add.s32 	%r130, %r129, %r29;
	mov.b64 	%fd278, {%r28, %r130};
	{
	.reg .b32 %temp; 
	mov.b64 	{%temp, %r131}, %fd42;
	}
	mov.b32 	%f21, %r131;
	abs.f32 	%f11, %f21;
	setp.lt.f32 	%p29, %f11, 0f4086232B;
	@%p29 bra 	$L__BB2_30;
	setp.lt.f64 	%p30, %fd42, 0d0000000000000000;
	add.f64 	%fd196, %fd42, 0d7FF0000000000000;
	selp.f64 	%fd278, 0d0000000000000000, %fd196, %p30;
	setp.geu.f32 	%p31, %f11, 0f40874800;
	@%p31 bra 	$L__BB2_30;
	shr.u32 	%r132, %r27, 31;
	add.s32 	%r133, %r27, %r132;
	shr.s32 	%r134, %r133, 1;
	shl.b32 	%r135, %r134, 20;
	add.s32 	%r136, %r29, %r135;
	mov.b64 	%fd197, {%r28, %r136};
	sub.s32 	%r137, %r27, %r134;
	shl.b32 	%r138, %r137, 20;
	add.s32 	%r139, %r138, 1072693248;
	mov.b32 	%r140, 0;
	mov.b64 	%fd198, {%r140, %r139};
	mul.f64 	%fd278, %fd198, %fd197;
$L__BB2_30:
	sub.f64 	%fd199, %fd278, %fd40;
	mul.f64 	%fd200, %fd41, 0dBFE0000000000000;
	div.rn.f64 	%fd47, %fd199, %fd200;
	neg.f64 	%fd201, %fd6;
	cvt.f64.f32 	%fd48, %f2;
	div.rn.f64 	%fd49, %fd201, %fd48;
	fma.rn.f64 	%fd202, %fd49, 0d3FF71547652B82FE, 0d4338000000000000;
	{
	.reg .b32 %temp; 
	mov.b64 	{%r30, %temp}, %fd202;
	}
	mov.f64 	%fd203, 0dC338000000000000;
	add.rn.f64 	%fd204, %fd202, %fd203;
	fma.rn.f64 	%fd205, %fd204, 0dBFE62E42FEFA39EF, %fd49;
	fma.rn.f64 	%fd206, %fd204, 0dBC7ABC9E3B39803F, %fd205;
	fma.rn.f64 	%fd207, %fd206, 0d3E5ADE1569CE2BDF, 0d3E928AF3FCA213EA;
	fma.rn.f64 	%fd208, %fd207, %fd206, 0d3EC71DEE62401315;
	fma.rn.f64 	%fd209, %fd208, %fd206, 0d3EFA01997C89EB71;
	fma.rn.f64 	%fd210, %fd209, %fd206, 0d3F2A01A014761F65;
	fma.rn.f64 	%fd211, %fd210, %fd206, 0d3F56C16C1852B7AF;
	fma.rn.f64 	%fd212, %fd211, %fd206, 0d3F81111111122322;
	fma.rn.f64 	%fd213, %fd212, %fd206, 0d3FA55555555502A1;
	fma.rn.f64 	%fd214, %fd213, %fd206, 0d3FC5555555555511;
	fma.rn.f64 	%fd215, %fd214, %fd206, 0d3FE000000000000B;
	fma.rn.f64 	%fd216, %fd215, %fd206, 0d3FF0000000000000;
	fma.rn.f64 	%fd217, %fd216, %fd206, 0d3FF0000000000000;
	{
	.reg .b32 %temp; 
	mov.b64 	{%r31, %temp}, %fd217;
	}
	{
	.reg .b32 %temp; 
	mov.b64 	{%temp, %r32}, %fd217;
	}
	shl.b32 	%r141, %r30, 20;
	add.s32 	%r142, %r141, %r32;
	mov.b64 	%fd279, {%r31, %r142};
	{
	.reg .b32 %temp; 
	mov.b64 	{%temp, %r143}, %fd49;
	}
	mov.b32 	%f22, %r143;
	abs.f32 	%f12, %f22;
	setp.lt.f32 	%p32, %f12, 0f4086232B;
	@%p32 bra 	$L__BB2_33;
	setp.lt.f64 	%p33, %fd49, 0d0000000000000000;
	add.f64 	%fd218, %fd49, 0d7FF0000000000000;
	selp.f64 	%fd279, 0d0000000000000000, %fd218, %p33;
	setp.geu.f32 	%p34, %f12, 0f40874800;
	@%p34 bra 	$L__BB2_33;
	shr.u32 	%r144, %r30, 31;
	add.s32 	%r145, %r30, %r144;
	shr.s32 	%r146, %r145, 1;
	shl.b32 	%r147, %r146, 20;
	add.s32 	%r148, %r32, %r147;
	mov.b64 	%fd219, {%r31, %r148};
	sub.s32 	%r149, %r30, %r146;
	shl.b32 	%r150, %r149, 20;
	add.s32 	%r151, %r150, 1072693248;
	mov.b32 	%r152, 0;
	mov.b64 	%fd220, {%r152, %r151};
	mul.f64 	%fd279, %fd220, %fd219;
$L__BB2_33:
	div.rn.f64 	%fd54, %fd15, %fd48;
	fma.rn.f64 	%fd221, %fd54, 0d3FF71547652B82FE, 0d4338000000000000;
	{
	.reg .b32 %temp; 
	mov.b64 	{%r33, %temp}, %fd221;
	}
	mov.f64 	%fd222, 0dC338000000000000;
	add.rn.f64 	%fd223, %fd221, %fd222;
	fma.rn.f64 	%fd224, %fd223, 0dBFE62E42FEFA39EF, %fd54;
	fma.rn.f64 	%fd225, %fd223, 0dBC7ABC9E3B39803F, %fd224;
	fma.rn.f64 	%fd226, %fd225, 0d3E5ADE1569CE2BDF, 0d3E928AF3FCA213EA;
	fma.rn.f64 	%fd227, %fd226, %fd225, 0d3EC71DEE62401315;
	fma.rn.f64 	%fd228, %fd227, %fd225, 0d3EFA01997C89EB71;
	fma.rn.f64 	%fd229, %fd228, %fd225, 0d3F2A01A014761F65;
	fma.rn.f64 	%fd230, %fd229, %fd225, 0d3F56C16C1852B7AF;
	fma.rn.f64 	%fd231, %fd230, %fd225, 0d3F81111111122322;
	fma.rn.f64 	%fd232, %fd231, %fd225, 0d3FA55555555502A1;
	fma.rn.f64 	%fd233, %fd232, %fd225, 0d3FC5555555555511;
	fma.rn.f64 	%fd234, %fd233, %fd225, 0d3FE000000000000B;
	fma.rn.f64 	%fd235, %fd234, %fd225, 0d3FF0000000000000;
	fma.rn.f64 	%fd236, %fd235, %fd225, 0d3FF0000000000000;
	{
	.reg .b32 %temp; 
	mov.b64 	{%r34, %temp}, %fd236;
	}
	{
	.reg .b32 %temp; 
	mov.b64 	{%temp, %r35}, %fd236;
	}
	shl.b32 	%r153, %r33, 20;
	add.s32 	%r154, %r153, %r35;
	mov.b64 	%fd280, {%r34, %r154};
	{
	.reg .b32 %temp; 
	mov.b64 	{%temp, %r155}, %fd54;
	}
	mov.b32 	%f23, %r155;
	abs.f32 	%f13, %f23;
	setp.lt.f32 	%p35, %f13, 0f4086232B;
	@%p35 bra 	$L__BB2_36;
	setp.lt.f64 	%p36, %fd54, 0d0000000000000000;
	add.f64 	%fd237, %fd54, 0d7FF0000000000000;
	selp.f64 	%fd280, 0d0000000000000000, %fd237, %p36;
	setp.geu.f32 	%p37, %f13, 0f40874800;
	@%p37 bra 	$L__BB2_36;
	shr.u32 	%r156, %r33, 31;
	add.s32 	%r157, %r33, %r156;
	shr.s32 	%r158, %r157, 1;
	shl.b32 	%r159, %r158, 20;
	add.s32 	%r160, %r35, %r159;
	mov.b64 	%fd238, {%r34, %r160};
	sub.s32 	%r161, %r33, %r158;
	shl.b32 	%r162, %r161, 20;
	add.s32 	%r163, %r162, 1072693248;
	mov.b32 	%r164, 0;
	mov.b64 	%fd239, {%r164, %r163};
	mul.f64 	%fd280, %fd239, %fd238;
$L__BB2_36:
	add.f64 	%fd240, %fd279, %fd280;
	mul.f64 	%fd59, %fd240, 0d3FE0000000000000;
	sub.f64 	%fd60, %fd280, %fd279;
	neg.f64 	%fd241, %fd8;
	mul.f64 	%fd242, %fd5, %fd241;
	div.rn.f64 	%fd61, %fd242, %fd48;
	fma.rn.f64 	%fd243, %fd61, 0d3FF71547652B82FE, 0d4338000000000000;
	{
	.reg .b32 %temp; 
	mov.b64 	{%r36, %temp}, %fd243;
	}
	mov.f64 	%fd244, 0dC338000000000000;
	add.rn.f64 	%fd245, %fd243, %fd244;
	fma.rn.f64 	%fd246, %fd245, 0dBFE62E42FEFA39EF, %fd61;
	fma.rn.f64 	%fd247, %fd245, 0dBC7ABC9E3B39803F, %fd246;
	fma.rn.f64 	%fd248, %fd247, 0d3E5ADE1569CE2BDF, 0d3E928AF3FCA213EA;
	fma.rn.f64 	%fd249, %fd248, %fd247, 0d3EC71DEE62401315;
	fma.rn.f64 	%fd250, %fd249, %fd247, 0d3EFA01997C89EB71;
	fma.rn.f64 	%fd251, %fd250, %fd247, 0d3F2A01A014761F65;
	fma.rn.f64 	%fd252, %fd251, %fd247, 0d3F56C16C1852B7AF;
	fma.rn.f64 	%fd253, %fd252, %fd247, 0d3F81111111122322;
	fma.rn.f64 	%fd254, %fd253, %fd247, 0d3FA55555555502A1;
	fma.rn.f64 	%fd255, %fd254, %fd247, 0d3FC5555555555511;
	fma.rn.f64 	%fd256, %fd255, %fd247, 0d3FE000000000000B;
	fma.rn.f64 	%fd257, %fd256, %fd247, 0d3FF0000000000000;
	fma.rn.f64 	%fd258, %fd257, %fd247, 0d3FF0000000000000;
	{
	.reg .b32 %temp; 
	mov.b64 	{%r37, %temp}, %fd258;
	}
	{
	.reg .b32 %temp; 
	mov.b64 	{%temp, %r38}, %fd258;
	}
	shl.b32 	%r165, %r36, 20;
	add.s32 	%r166, %r165, %r38;
	mov.b64 	%fd281, {%r37, %r166};
	{
	.reg .b32 %temp; 
	mov.b64 	{%temp, %r167}, %fd61;
	}
	mov.b32 	%f24, %r167;
	abs.f32 	%f14, %f24;
	setp.lt.f32 	%p38, %f14, 0f4086232B;
	@%p38 bra 	$L__BB2_39;
	setp.lt.f64 	%p39, %fd61, 0d0000000000000000;
	add.f64 	%fd259, %fd61, 0d7FF0000000000000;
	selp.f64 	%fd281, 0d0000000000000000, %fd259, %p39;
	setp.geu.f32 	%p40, %f14, 0f40874800;
	@%p40 bra 	$L__BB2_39;
	shr.u32 	%r168, %r36, 31;
	add.s32 	%r169, %r36, %r168;
	shr.s32 	%r170, %r169, 1;
	shl.b32 	%r171, %r170, 20;
	add.s32 	%r172, %r38, %r171;
	mov.b64 	%fd260, {%r37, %r172};
	sub.s32 	%r173, %r36, %r170;
	shl.b32 	%r174, %r173, 20;
	add.s32 	%r175, %r174, 1072693248;
	mov.b32 	%r176, 0;
	mov.b64 	%fd261, {%r176, %r175};
	mul.f64 	%fd281, %fd261, %fd260;
$L__BB2_39:
	ld.param.u64 	%rd56, [_Z9kernel_3bPK8PairDataidPdS2_Pii_param_5];
	ld.param.u64 	%rd55, [_Z9kernel_3bPK8PairDataidPdS2_Pii_param_4];
	ld.param.u64 	%rd54, [_Z9kernel_3bPK8PairDataidPdS2_Pii_param_3];
	sub.f64 	%fd262, %fd281, %fd59;
	mul.f64 	%fd263, %fd60, 0dBFE0000000000000;
	div.rn.f64 	%fd264, %fd262, %fd263;
	cvta.to.global.u64 	%rd47, %rd56;
	atom.global.add.u32 	%r177, [%rd47], 1;
	mul.f64 	%fd265, %fd1, %fd7;
	mul.lo.s32 	%r178, %r177, 3;
	cvta.to.global.u64 	%rd48, %rd54;
	mul.wide.s32 	%rd49, %r178, 8;
	add.s64 	%rd50, %rd48, %rd49;
	st.global.f64 	[%rd50], %fd265;
	mul.f64 	%fd267, %fd3, %fd177;
	st.global.f64 	[%rd50+8], %fd267;
	mul.f64 	%fd268, %fd5, %fd8;
	st.global.f64 	[%rd50+16], %fd268;
	cvta.to.global.u64 	%rd51, %rd55;
	add.s64 	%rd52, %rd51, %rd49;
	st.global.f64 	[%rd52], %fd28;
	st.global.f64 	[%rd52+8], %fd47;
	st.global.f64 	[%rd52+16], %fd264;
$L__BB2_40:
	ret;

}
	// .globl	_Z9kernel_4bPK8PairDataidPdS2_Pii
.visible .entry _Z9kernel_4bPK8PairDataidPdS2_Pii(
	.param .u64 .ptr .align 1 _Z9kernel_4bPK8PairDataidPdS2_Pii_param_0,
	.param .u32 _Z9kernel_4bPK8PairDataidPdS2_Pii_param_1,
	.param .f64 _Z9kernel_4bPK8PairDataidPdS2_Pii_param_2,
	.param .u64 .ptr .align 1 _Z9kernel_4bPK8PairDataidPdS2_Pii_param_3,
	.param .u64 .ptr .align 1 _Z9kernel_4bPK8PairDataidPdS2_Pii_param_4,
	.param .u64 .ptr .align 1 _Z9kernel_4bPK8PairDataidPdS2_Pii_param_5,
	.param .u32 _Z9kernel_4bPK8PairDataidPdS2_Pii_param_6
)
{
	.reg .pred 	%p<77>;
	.reg .b32 	%r<351>;
	.reg .b32 	%f<49>;
	.reg .b64 	%rd<100>;
	.reg .b64 	%fd<560>;

	ld.param.u32 	%r71, [_Z9kernel_4bPK8PairDataidPdS2_Pii_param_1];
	add.s32 	%r1, %r71, -1;
	mul.wide.s32 	%rd19, %r1, %r71;
	add.s32 	%r2, %r71, -2;
	cvt.s64.s32 	%rd20, %r2;
	mul.lo.s64 	%rd21, %rd19, %rd20;
	add.s32 	%r3, %r71, -3;
	cvt.s64.s32 	%rd22, %r3;
	mul.lo.s64 	%rd23, %rd21, %rd22;
	mul.hi.s64 	%rd24, %rd23, 3074457345618258603;
	shr.u64 	%rd25, %rd24, 63;
	shr.s64 	%rd26, %rd24, 2;
	add.s64 	%rd27, %rd26, %rd25;
	mov.u32 	%r72, %ctaid.x;
	mov.u32 	%r73, %ntid.x;
	mov.u32 	%r74, %tid.x;
	mad.lo.s32 	%r75, %r72, %r73, %r74;
	cvt.u64.u32 	%rd97, %r75;
	setp.le.s64 	%p1, %rd27, %rd97;
	@%p1 bra 	$L__BB3_74;
	ld.param.u32 	%r339, [_Z9kernel_4bPK8PairDataidPdS2_Pii_param_1];
	setp.lt.s32 	%p2, %r339, 4;
	mov.b32 	%r344, 0;
	@%p2 bra 	$L__BB3_5;
	mov.b32 	%r343, 0;
	ld.param.u32 	%r340, [_Z9kernel_4bPK8PairDataidPdS2_Pii_param_1];
$L__BB3_3:
	not.b32 	%r78, %r343;
	add.s32 	%r79, %r340, %r78;
	sub.s32 	%r80, %r340, %r343;
	add.s32 	%r81, %r80, -2;
	mul.wide.s32 	%rd28, %r81, %r79;
	add.s32 	%r82, %r80, -3;
	cvt.s64.s32 	%rd29, %r82;
	mul.lo.s64 	%rd30, %rd28, %rd29;
	mul.hi.s64 	%rd31, %rd30, 3074457345618258603;
	shr.u64 	%rd32, %rd31, 63;
	add.s64 	%rd3, %rd31, %rd32;
	setp.lt.s64 	%p3, %rd97, %rd3;
	mov.u32 	%r344, %r343;
	@%p3 bra 	$L__BB3_5;
	sub.s64 	%rd97, %rd97, %rd3;
	add.s32 	%r343, %r343, 1;
	setp.ne.s32 	%p4, %r343, %r3;
	mov.u32 	%r344, %r3;
	@%p4 bra 	$L__BB3_3;
$L__BB3_5:
	add.s32 	%r348, %r344, 1;
	setp.ge.s32 	%p5, %r348, %r2;
	mov.u32 	%r347, %r344;
	@%p5 bra 	$L__BB3_9;
	mov.u32 	%r345, %r348;
	mov.u32 	%r346, %r344;
$L__BB3_7:
	mov.u32 	%r348, %r345;
	sub.s32 	%r83, %r2, %r346;
	sub.s32 	%r84, %r2, %r348;
	mul.wide.s32 	%rd33, %r84, %r83;
	shr.u64 	%rd34, %rd33, 63;
	add.s64 	%rd35, %rd33, %rd34;
	shr.s64 	%rd7, %rd35, 1;
	setp.lt.s64 	%p6, %rd97, %rd7;
	mov.u32 	%r347, %r346;
	@%p6 bra 	$L__BB3_9;
	sub.s64 	%rd97, %rd97, %rd7;
	add.s32 	%r345, %r348, 1;
	setp.ne.s32 	%p7, %r345, %r2;
	mov.u32 	%r346, %r348;
	mov.u32 	%r347, %r3;
	mov.u32 	%r348, %r2;
	@%p7 bra 	$L__BB3_7;
$L__BB3_9:
	add.s32 	%r350, %r347, 2;
	setp.ge.s32 	%p8, %r350, %r1;
	@%p8 bra 	$L__BB3_13;
	ld.param.u32 	%r341, [_Z9kernel_4bPK8PairDataidPdS2_Pii_param_1];
	mov.u32 	%r349, %r350;
$L__BB3_11:
	not.b32 	%r85, %r349;
	add.s32 	%r86, %r341, %r85;
	cvt.s64.s32 	%rd11, %r86;
	setp.lt.s64 	%p9, %rd97, %rd11;
	mov.u32 	%r350, %r349;
	@%p9 bra 	$L__BB3_13;
	sub.s64 	%rd97, %rd97, %rd11;
	add.s32 	%r349, %r349, 1;
	setp.ne.s32 	%p10, %r349, %r1;
	mov.u32 	%r350, %r1;
	@%p10 bra 	$L__BB3_11;
$L__BB3_13:
	ld.param.f64 	%fd535, [_Z9kernel_4bPK8PairDataidPdS2_Pii_param_2];
	ld.param.u32 	%r342, [_Z9kernel_4bPK8PairDataidPdS2_Pii_param_1];
	ld.param.u64 	%rd90, [_Z9kernel_4bPK8PairDataidPdS2_Pii_param_0];
	cvta.to.global.u64 	%rd36, %rd90;
	cvt.u32.u64 	%r87, %rd97;
	add.s32 	%r88, %r350, %r87;
	add.s32 	%r89, %r88, 1;
	min.s32 	%r90, %r344, %r348;
	max.s32 	%r91, %r344, %r348;
	cvt.u64.u32 	%rd37, %r90;
	shl.b32 	%r92, %r342, 1;
	not.b32 	%r93, %r90;
	add.s32 	%r94, %r92, %r93;
	cvt.s64.s32 	%rd38, %r94;
	mul.lo.s64 	%rd39, %rd38, %rd37;
	shr.u64 	%rd40, %rd39, 63;
	add.s64 	%rd41, %rd39, %rd40;
	shr.u64 	%rd42, %rd41, 1;
	add.s32 	%r95, %r91, %r93;
	cvt.s64.s32 	%rd43, %r95;
	add.s64 	%rd44, %rd42, %rd43;
	min.s32 	%r96, %r344, %r350;
	max.s32 	%r97, %r344, %r350;
	cvt.u64.u32 	%rd45, %r96;
	not.b32 	%r98, %r96;
	add.s32 	%r99, %r92, %r98;
	cvt.s64.s32 	%rd46, %r99;
	mul.lo.s64 	%rd47, %rd46, %rd45;
	shr.u64 	%rd48, %rd47, 63;
	add.s64 	%rd49, %rd47, %rd48;
	shr.u64 	%rd50, %rd49, 1;
	add.s32 	%r100, %r97, %r98;
	cvt.s64.s32 	%rd51, %r100;
	add.s64 	%rd52, %rd50, %rd51;
	min.s32 	%r101, %r344, %r89;
	max.s32 	%r102, %r344, %r89;
	not.b32 	%r103, %r101;
	add.s32 	%r104, %r92, %r103;
	mul.wide.s32 	%rd53, %r104, %r101;
	shr.u64 	%rd54, %rd53, 63;
	add.s64 	%rd55, %rd53, %rd54;
	shr.u64 	%rd56, %rd55, 1;
	add.s32 	%r105, %r102, %r103;
	cvt.s64.s32 	%rd57, %r105;
	add.s64 	%rd58, %rd56, %rd57;
	min.s32 	%r106, %r348, %r350;
	max.s32 	%r107, %r348, %r350;
	cvt.u64.u32 	%rd59, %r106;
	not.b32 	%r108, %r106;
	add.s32 	%r109, %r92, %r108;
	cvt.s64.s32 	%rd60, %r109;
	mul.lo.s64 	%rd61, %rd60, %rd59;
	shr.u64 	%rd62, %rd61, 63;
	add.s64 	%rd63, %rd61, %rd62;
	shr.u64 	%rd64, %rd63, 1;
	add.s32 	%r110, %r107, %r108;
	cvt.s64.s32 	%rd65, %r110;
	add.s64 	%rd66, %rd64, %rd65;
	min.s32 	%r111, %r348, %r89;
	max.s32 	%r112, %r348, %r89;
	not.b32 	%r113, %r111;
	add.s32 	%r114, %r92, %r113;
	mul.wide.s32 	%rd67, %r114, %r111;
	shr.u64 	%rd68, %rd67, 63;
	add.s64 	%rd69, %rd67, %rd68;
	shr.u64 	%rd70, %rd69, 1;
	add.s32 	%r115, %r112, %r113;
	cvt.s64.s32 	%rd71, %r115;
	add.s64 	%rd72, %rd70, %rd71;
	min.s32 	%r116, %r350, %r89;
	max.s32 	%r117, %r350, %r89;
	not.b32 	%r118, %r116;
	add.s32 	%r119, %r92, %r118;
	mul.wide.s32 	%rd73, %r119, %r116;
	shr.u64 	%rd74, %rd73, 63;
	add.s64 	%rd75, %rd73, %rd74;
	shr.u64 	%rd76, %rd75, 1;
	add.s32 	%r120, %r117, %r118;
	cvt.s64.s32 	%rd77, %r120;
	add.s64 	%rd78, %rd76, %rd77;
	mad.lo.s64 	%rd79, %rd44, 40, %rd36;
	ld.global.f64 	%fd1, [%rd79+8];
	ld.global.f64 	%fd2, [%rd79+24];
	ld.global.v2.f32 	{%f1, %f30}, [%rd79+32];
	mad.lo.s64 	%rd14, %rd52, 40, %rd36;
	ld.global.f64 	%fd3, [%rd14+8];
	ld.global.f64 	%fd4, [%rd14+24];
	mad.lo.s64 	%rd80, %rd58, 40, %rd36;
	ld.global.f64 	%fd5, [%rd80+8];
	ld.global.f64 	%fd6, [%rd80+24];
	ld.global.v2.f32 	{%f2, %f3}, [%rd80+32];
	mad.lo.s64 	%rd81, %rd66, 40, %rd36;
	ld.global.f64 	%fd7, [%rd81+8];
	ld.global.f64 	%fd8, [%rd81+24];
	ld.global.v2.f32 	{%f4, %f5}, [%rd81+32];
	mad.lo.s64 	%rd82, %rd72, 40, %rd36;
	ld.global.f64 	%fd9, [%rd82+8];
	ld.global.f64 	%fd10, [%rd82+24];
	ld.global.v2.f32 	{%f6, %f7}, [%rd82+32];
	mad.lo.s64 	%rd83, %rd78, 40, %rd36;
	ld.global.f64 	%fd11, [%rd83+8];
	ld.global.f64 	%fd12, [%rd83+24];
	ld.global.v2.f32 	{%f8, %f9}, [%rd83+32];
	setp.lt.f64 	%p11, %fd1, %fd2;
	selp.f64 	%fd132, 0d4197D78400000000, %fd1, %p11;
	cvt.f64.f32 	%fd13, %f30;
	mul.f64 	%fd133, %fd132, %fd13;
	setp.ge.f64 	%p12, %fd133, %fd535;
	@%p12 bra 	$L__BB3_74;
	ld.param.f64 	%fd536, [_Z9kernel_4bPK8PairDataidPdS2_Pii_param_2];
	ld.global.f32 	%f10, [%rd14+32];
	ld.global.f32 	%f11, [%rd14+36];
	setp.lt.f64 	%p13, %fd3, %fd4;
	selp.f64 	%fd134, 0d4197D78400000000, %fd3, %p13;
	cvt.f64.f32 	%fd135, %f11;
	mul.f64 	%fd136, %fd134, %fd135;
	setp.ge.f64 	%p14, %fd136, %fd536;
	@%p14 bra 	$L__BB3_74;
	ld.param.f64 	%fd537, [_Z9kernel_4bPK8PairDataidPdS2_Pii_param_2];
	setp.lt.f64 	%p15, %fd5, %fd6;
	selp.f64 	%fd137, 0d4197D78400000000, %fd5, %p15;
	cvt.f64.f32 	%fd14, %f3;
	mul.f64 	%fd138, %fd137, %fd14;
	setp.ge.f64 	%p16, %fd138, %fd537;
	@%p16 bra 	$L__BB3_74;
	ld.param.f64 	%fd538, [_Z9kernel_4bPK8PairDataidPdS2_Pii_param_2];
	setp.lt.f64 	%p17, %fd7, %fd8;
	selp.f64 	%fd139, 0d4197D78400000000, %fd7, %p17;
	cvt.f64.f32 	%fd15, %f5;
	mul.f64 	%fd140, %fd139, %fd15;
	setp.ge.f64 	%p18, %fd140, %fd538;
	@%p18 bra 	$L__BB3_74;
	ld.param.f64 	%fd539, [_Z9kernel_4bPK8PairDataidPdS2_Pii_param_2];
	setp.lt.f64 	%p19, %fd9, %fd10;
	selp.f64 	%fd141, 0d4197D78400000000, %fd9, %p19;
	cvt.f64.f32 	%fd16, %f7;
	mul.f64 	%fd142, %fd141, %fd16;
	setp.ge.f64 	%p20, %fd142, %fd539;
	@%p20 bra 	$L__BB3_74;
	ld.param.f64 	%fd540, [_Z9kernel_4bPK8PairDataidPdS2_Pii_param_2];
	setp.lt.f64 	%p21, %fd11, %fd12;
	selp.f64 	%fd143, 0d4197D78400000000, %fd11, %p21;
	cvt.f64.f32 	%fd17, %f9;
	mul.f64 	%fd144, %fd143, %fd17;
	setp.ge.f64 	%p22, %fd144, %fd540;
	@%p22 bra 	$L__BB3_74;
	ld.param.f64 	%fd541, [_Z9kernel_4bPK8PairDataidPdS2_Pii_param_2];
	neg.f64 	%fd18, %fd541;
	neg.f64 	%fd145, %fd2;
	cvt.f64.f32 	%fd19, %f1;
	div.rn.f64 	%fd20, %fd145, %fd19;
	fma.rn.f64 	%fd146, %fd20, 0d3FF71547652B82FE, 0d4338000000000000;
	{
	.reg .b32 %temp; 
	mov.b64 	{%r17, %temp}, %fd146;
	}
	mov.f64 	%fd147, 0dC338000000000000;
	add.rn.f64 	%fd148, %fd146, %fd147;
	fma.rn.f64 	%fd149, %fd148, 0dBFE62E42FEFA39EF, %fd20;
	fma.rn.f64 	%fd150, %fd148, 0dBC7ABC9E3B39803F, %fd149;
	fma.rn.f64 	%fd151, %fd150, 0d3E5ADE1569CE2BDF, 0d3E928AF3FCA213EA;
	fma.rn.f64 	%fd152, %fd151, %fd150, 0d3EC71DEE62401315;
	fma.rn.f64 	%fd153, %fd152, %fd150, 0d3EFA01997C89EB71;
	fma.rn.f64 	%fd154, %fd153, %fd150, 0d3F2A01A014761F65;
	fma.rn.f64 	%fd155, %fd154, %fd150, 0d3F56C16C1852B7AF;
	fma.rn.f64 	%fd156, %fd155, %fd150, 0d3F81111111122322;
	fma.rn.f64 	%fd157, %fd156, %fd150, 0d3FA55555555502A1;
	fma.rn.f64 	%fd158, %fd157, %fd150, 0d3FC5555555555511;
	fma.rn.f64 	%fd159, %fd158, %fd150, 0d3FE000000000000B;
	fma.rn.f64 	%fd160, %fd159, %fd150, 0d3FF0000000000000;
	fma.rn.f64 	%fd161, %fd160, %fd150, 0d3FF0000000000000;
	{
	.reg .b32 %temp; 
	mov.b64 	{%r18, %temp}, %fd161;
	}
	{
	.reg .b32 %temp; 
	mov.b64 	{%temp, %r19}, %fd161;
	}
	shl.b32 	%r121, %r17, 20;
	add.s32 	%r122, %r121, %r19;
	mov.b64 	%fd542, {%r18, %r122};
	{
	.reg .b32 %temp; 
	mov.b64 	{%temp, %r123}, %fd20;
	}
	mov.b32 	%f31, %r123;
	abs.f32 	%f12, %f31;
	setp.lt.f32 	%p23, %f12, 0f4086232B;
	@%p23 bra 	$L__BB3_22;
	setp.lt.f64 	%p24, %fd20, 0d0000000000000000;
	add.f64 	%fd162, %fd20, 0d7FF0000000000000;
	selp.f64 	%fd542, 0d0000000000000000, %fd162, %p24;
	setp.geu.f32 	%p25, %f12, 0f40874800;
	@%p25 bra 	$L__BB3_22;
	shr.u32 	%r124, %r17, 31;
	add.s32 	%r125, %r17, %r124;
	shr.s32 	%r126, %r125, 1;
	shl.b32 	%r127, %r126, 20;
	add.s32 	%r128, %r19, %r127;
	mov.b64 	%fd163, {%r18, %r128};
	sub.s32 	%r129, %r17, %r126;
	shl.b32 	%r130, %r129, 20;
	add.s32 	%r131, %r130, 1072693248;
	mov.b32 	%r132, 0;
	mov.b64 	%fd164, {%r132, %r131};
	mul.f64 	%fd542, %fd164, %fd163;
$L__BB3_22:
	div.rn.f64 	%fd25, %fd18, %fd19;
	fma.rn.f64 	%fd165, %fd25, 0d3FF71547652B82FE, 0d4338000000000000;
	{
	.reg .b32 %temp; 
	mov.b64 	{%r20, %temp}, %fd165;
	}
	mov.f64 	%fd166, 0dC338000000000000;
	add.rn.f64 	%fd167, %fd165, %fd166;
	fma.rn.f64 	%fd168, %fd167, 0dBFE62E42FEFA39EF, %fd25;
	fma.rn.f64 	%fd169, %fd167, 0dBC7ABC9E3B39803F, %fd168;
	fma.rn.f64 	%fd170, %fd169, 0d3E5ADE1569CE2BDF, 0d3E928AF3FCA213EA;
	fma.rn.f64 	%fd171, %fd170, %fd169, 0d3EC71DEE62401315;
	fma.rn.f64 	%fd172, %fd171, %fd169, 0d3EFA01997C89EB71;
	fma.rn.f64 	%fd173, %fd172, %fd169, 0d3F2A01A014761F65;
	fma.rn.f64 	%fd174, %fd173, %fd169, 0d3F56C16C1852B7AF;
	fma.rn.f64 	%fd175, %fd174, %fd169, 0d3F81111111122322;
	fma.rn.f64 	%fd176, %fd175, %fd169, 0d3FA55555555502A1;
	fma.rn.f64 	%fd177, %fd176, %fd169, 0d3FC5555555555511;
	fma.rn.f64 	%fd178, %fd177, %fd169, 0d3FE000000000000B;
	fma.rn.f64 	%fd179, %fd178, %fd169, 0d3FF0000000000000;
	fma.rn.f64 	%fd180, %fd179, %fd169, 0d3FF0000000000000;
	{
	.reg .b32 %temp; 
	mov.b64 	{%r21, %temp}, %fd180;
	}
	{
	.reg .b32 %temp; 
	mov.b64 	{%temp, %r22}, %fd180;
	}
	shl.b32 	%r133, %r20, 20;
	add.s32 	%r134, %r133, %r22;
	mov.b64 	%fd543, {%r21, %r134};
	{
	.reg .b32 %temp; 
	mov.b64 	{%temp, %r135}, %fd25;
	}
	mov.b32 	%f32, %r135;
	abs.f32 	%f13, %f32;
	setp.lt.f32 	%p26, %f13, 0f4086232B;
	@%p26 bra 	$L__BB3_25;
	setp.lt.f64 	%p27, %fd25, 0d0000000000000000;
	add.f64 	%fd181, %fd25, 0d7FF0000000000000;
	selp.f64 	%fd543, 0d0000000000000000, %fd181, %p27;
	setp.geu.f32 	%p28, %f13, 0f40874800;
	@%p28 bra 	$L__BB3_25;
	shr.u32 	%r136, %r20, 31;
	add.s32 	%r137, %r20, %r136;
	shr.s32 	%r138, %r137, 1;
	shl.b32 	%r139, %r138, 20;
	add.s32 	%r140, %r22, %r139;
	mov.b64 	%fd182, {%r21, %r140};
	sub.s32 	%r141, %r20, %r138;
	shl.b32 	%r142, %r141, 20;
	add.s32 	%r143, %r142, 1072693248;
	mov.b32 	%r144, 0;
	mov.b64 	%fd183, {%r144, %r143};
	mul.f64 	%fd543, %fd183, %fd182;
$L__BB3_25:
	add.f64 	%fd184, %fd542, %fd543;
	mul.f64 	%fd30, %fd184, 0d3FE0000000000000;
	sub.f64 	%fd31, %fd543, %fd542;
	neg.f64 	%fd185, %fd13;
	mul.f64 	%fd186, %fd1, %fd185;
	div.rn.f64 	%fd32, %fd186, %fd19;
	fma.rn.f64 	%fd187, %fd32, 0d3FF71547652B82FE, 0d4338000000000000;
	{
	.reg .b32 %temp; 
	mov.b64 	{%r23, %temp}, %fd187;
	}
	mov.f64 	%fd188, 0dC338000000000000;
	add.rn.f64 	%fd189, %fd187, %fd188;
	fma.rn.f64 	%fd190, %fd189, 0dBFE62E42FEFA39EF, %fd32;
	fma.rn.f64 	%fd191, %fd189, 0dBC7ABC9E3B39803F, %fd190;
	fma.rn.f64 	%fd192, %fd191, 0d3E5ADE1569CE2BDF, 0d3E928AF3FCA213EA;
	fma.rn.f64 	%fd193, %fd192, %fd191, 0d3EC71DEE62401315;
	fma.rn.f64 	%fd194, %fd193, %fd191, 0d3EFA01997C89EB71;
	fma.rn.f64 	%fd195, %fd194, %fd191, 0d3F2A01A014761F65;
	fma.rn.f64 	%fd196, %fd195, %fd191, 0d3F56C16C1852B7AF;
	fma.rn.f64 	%fd197, %fd196, %fd191, 0d3F81111111122322;
	fma.rn.f64 	%fd198, %fd197, %fd191, 0d3FA55555555502A1;
	fma.rn.f64 	%fd199, %fd198, %fd191, 0d3FC5555555555511;
	fma.rn.f64 	%fd200, %fd199, %fd191, 0d3FE000000000000B;
	fma.rn.f64 	%fd201, %fd200, %fd191, 0d3FF0000000000000;
	fma.rn.f64 	%fd202, %fd201, %fd191, 0d3FF0000000000000;
	{
	.reg .b32 %temp; 
	mov.b64 	{%r24, %temp}, %fd202;
	}
	{
	.reg .b32 %temp; 
	mov.b64 	{%temp, %r25}, %fd202;
	}
	shl.b32 	%r145, %r23, 20;
	add.s32 	%r146, %r145, %r25;
	mov.b64 	%fd544, {%r24, %r146};
	{
	.reg .b32 %temp; 
	mov.b64 	{%temp, %r147}, %fd32;
	}
	mov.b32 	%f33, %r147;
	abs.f32 	%f14, %f33;
	setp.lt.f32 	%p29, %f14, 0f4086232B;
	@%p29 bra 	$L__BB3_28;
	setp.lt.f64 	%p30, %fd32, 0d0000000000000000;
	add.f64 	%fd203, %fd32, 0d7FF0000000000000;
	selp.f64 	%fd544, 0d0000000000000000, %fd203, %p30;
	setp.geu.f32 	%p31, %f14, 0f40874800;
	@%p31 bra 	$L__BB3_28;
	shr.u32 	%r148, %r23, 31;
	add.s32 	%r149, %r23, %r148;
	shr.s32 	%r150, %r149, 1;
	shl.b32 	%r151, %r150, 20;
	add.s32 	%r152, %r25, %r151;
	mov.b64 	%fd204, {%r24, %r152};
	sub.s32 	%r153, %r23, %r150;
	shl.b32 	%r154, %r153, 20;
	add.s32 	%r155, %r154, 1072693248;
	mov.b32 	%r156, 0;
	mov.b64 	%fd205, {%r156, %r155};
	mul.f64 	%fd544, %fd205, %fd204;
$L__BB3_28:
	sub.f64 	%fd206, %fd544, %fd30;
	mul.f64 	%fd207, %fd31, 0dBFE0000000000000;
	div.rn.f64 	%fd37, %fd206, %fd207;
	neg.f64 	%fd208, %fd4;
	cvt.f64.f32 	%fd209, %f10;
	div.rn.f64 	%fd38, %fd208, %fd209;
	fma.rn.f64 	%fd210, %fd38, 0d3FF71547652B82FE, 0d4338000000000000;
	{
	.reg .b32 %temp; 
	mov.b64 	{%r26, %temp}, %fd210;
	}
	mov.f64 	%fd211, 0dC338000000000000;
	add.rn.f64 	%fd212, %fd210, %fd211;
	fma.rn.f64 	%fd213, %fd212, 0dBFE62E42FEFA39EF, %fd38;
	fma.rn.f64 	%fd214, %fd212, 0dBC7ABC9E3B39803F, %fd213;
	fma.rn.f64 	%fd215, %fd214, 0d3E5ADE1569CE2BDF, 0d3E928AF3FCA213EA;
	fma.rn.f64 	%fd216, %fd215, %fd214, 0d3EC71DEE62401315;
	fma.rn.f64 	%fd217, %fd216, %fd214, 0d3EFA01997C89EB71;
	fma.rn.f64 	%fd218, %fd217, %fd214, 0d3F2A01A014761F65;
	fma.rn.f64 	%fd219, %fd218, %fd214, 0d3F56C16C1852B7AF;
	fma.rn.f64 	%fd220, %fd219, %fd214, 0d3F81111111122322;
	fma.rn.f64 	%fd221, %fd220, %fd214, 0d3FA55555555502A1;
	fma.rn.f64 	%fd222, %fd221, %fd214, 0d3FC5555555555511;
	fma.rn.f64 	%fd223, %fd222, %fd214, 0d3FE000000000000B;
	fma.rn.f64 	%fd224, %fd223, %fd214, 0d3FF0000000000000;
	fma.rn.f64 	%fd225, %fd224, %fd214, 0d3FF0000000000000;
	{
	.reg .b32 %temp; 
	mov.b64 	{%r27, %temp}, %fd225;
	}
	{
	.reg .b32 %temp; 
	mov.b64 	{%temp, %r28}, %fd225;
	}
	shl.b32 	%r157, %r26, 20;
	add.s32 	%r158, %r157, %r28;
	mov.b64 	%fd545, {%r27, %r158};
	{
	.reg .b32 %temp; 
	mov.b64 	{%temp, %r159}, %fd38;
	}
	mov.b32 	%f34, %r159;
	abs.f32 	%f15, %f34;
	setp.lt.f32 	%p32, %f15, 0f4086232B;
	@%p32 bra 	$L__BB3_31;
	setp.lt.f64 	%p33, %fd38, 0d0000000000000000;
	add.f64 	%fd226, %fd38, 0d7FF0000000000000;
	selp.f64 	%fd545, 0d0000000000000000, %fd226, %p33;
	setp.geu.f32 	%p34, %f15, 0f40874800;
	@%p34 bra 	$L__BB3_31;
	shr.u32 	%r160, %r26, 31;
	add.s32 	%r161, %r26, %r160;
	shr.s32 	%r162, %r161, 1;
	shl.b32 	%r163, %r162, 20;
	add.s32 	%r164, %r28, %r163;
	mov.b64 	%fd227, {%r27, %r164};
	sub.s32 	%r165, %r26, %r162;
	shl.b32 	%r166, %r165, 20;
	add.s32 	%r167, %r166, 1072693248;
	mov.b32 	%r168, 0;
	mov.b64 	%fd228, {%r168, %r167};
	mul.f64 	%fd545, %fd228, %fd227;
$L__BB3_31:
	cvt.f64.f32 	%fd229, %f10;
	div.rn.f64 	%fd43, %fd18, %fd229;
	fma.rn.f64 	%fd230, %fd43, 0d3FF71547652B82FE, 0d4338000000000000;
	{
	.reg .b32 %temp; 
	mov.b64 	{%r29, %temp}, %fd230;
	}
	mov.f64 	%fd231, 0dC338000000000000;
	add.rn.f64 	%fd232, %fd230, %fd231;
	fma.rn.f64 	%fd233, %fd232, 0dBFE62E42FEFA39EF, %fd43;
	fma.rn.f64 	%fd234, %fd232, 0dBC7ABC9E3B39803F, %fd233;
	fma.rn.f64 	%fd235, %fd234, 0d3E5ADE1569CE2BDF, 0d3E928AF3FCA213EA;
	fma.rn.f64 	%fd236, %fd235, %fd234, 0d3EC71DEE62401315;
	fma.rn.f64 	%fd237, %fd236, %fd234, 0d3EFA01997C89EB71;
	fma.rn.f64 	%fd238, %fd237, %fd234, 0d3F2A01A014761F65;
	fma.rn.f64 	%fd239, %fd238, %fd234, 0d3F56C16C1852B7AF;
	fma.rn.f64 	%fd240, %fd239, %fd234, 0d3F81111111122322;
	fma.rn.f64 	%fd241, %fd240, %fd234, 0d3FA55555555502A1;
	fma.rn.f64 	%fd242, %fd241, %fd234, 0d3FC5555555555511;
	fma.rn.f64 	%fd243, %fd242, %fd234, 0d3FE000000000000B;
	fma.rn.f64 	%fd244, %fd243, %fd234, 0d3FF0000000000000;
	fma.rn.f64 	%fd245, %fd244, %fd234, 0d3FF0000000000000;
	{
	.reg .b32 %temp; 
	mov.b64 	{%r30, %temp}, %fd245;
	}
	{
	.reg .b32 %temp; 
	mov.b64 	{%temp, %r31}, %fd245;
	}
	shl.b32 	%r169, %r29, 20;
	add.s32 	%r170, %r169, %r31;
	mov.b64 	%fd546, {%r30, %r170};
	{
	.reg .b32 %temp; 
	mov.b64 	{%temp, %r171}, %fd43;
	}
	mov.b32 	%f35, %r171;
	abs.f32 	%f16, %f35;
	setp.lt.f32 	%p35, %f16, 0f4086232B;
	@%p35 bra 	$L__BB3_34;
	setp.lt.f64 	%p36, %fd43, 0d0000000000000000;
	add.f64 	%fd246, %fd43, 0d7FF0000000000000;
	selp.f64 	%fd546, 0d0000000000000000, %fd246, %p36;
	setp.geu.f32 	%p37, %f16, 0f40874800;
	@%p37 bra 	$L__BB3_34;
	shr.u32 	%r172, %r29, 31;
	add.s32 	%r173, %r29, %r172;
	shr.s32 	%r174, %r173, 1;
	shl.b32 	%r175, %r174, 20;
	add.s32 	%r176, %r31, %r175;
	mov.b64 	%fd247, {%r30, %r176};
	sub.s32 	%r177, %r29, %r174;
	shl.b32 	%r178, %r177, 20;
	add.s32 	%r179, %r178, 1072693248;
	mov.b32 	%r180, 0;
	mov.b64 	%fd248, {%r180, %r179};
	mul.f64 	%fd546, %fd248, %fd247;
$L__BB3_34:
	add.f64 	%fd249, %fd545, %fd546;
	mul.f64 	%fd48, %fd249, 0d3FE0000000000000;
	sub.f64 	%fd49, %fd546, %fd545;
	cvt.f64.f32 	%fd250, %f11;
	neg.f64 	%fd251, %fd250;
	mul.f64 	%fd252, %fd3, %fd251;
	cvt.f64.f32 	%fd253, %f10;
	div.rn.f64 	%fd50, %fd252, %fd253;
	fma.rn.f64 	%fd254, %fd50, 0d3FF71547652B82FE, 0d4338000000000000;
	{
	.reg .b32 %temp; 
	mov.b64 	{%r32, %temp}, %fd254;
	}
	mov.f64 	%fd255, 0dC338000000000000;
	add.rn.f64 	%fd256, %fd254, %fd255;
	fma.rn.f64 	%fd257, %fd256, 0dBFE62E42FEFA39EF, %fd50;
	fma.rn.f64 	%fd258, %fd256, 0dBC7ABC9E3B39803F, %fd257;
	fma.rn.f64 	%fd259, %fd258, 0d3E5ADE1569CE2BDF, 0d3E928AF3FCA213EA;
	fma.rn.f64 	%fd260, %fd259, %fd258, 0d3EC71DEE62401315;
	fma.rn.f64 	%fd261, %fd260, %fd258, 0d3EFA01997C89EB71;
	fma.rn.f64 	%fd262, %fd261, %fd258, 0d3F2A01A014761F65;
	fma.rn.f64 	%fd263, %fd262, %fd258, 0d3F56C16C1852B7AF;
	fma.rn.f64 	%fd264, %fd263, %fd258, 0d3F81111111122322;
	fma.rn.f64 	%fd265, %fd264, %fd258, 0d3FA55555555502A1;
	fma.rn.f64 	%fd266, %fd265, %fd258, 0d3FC5555555555511;
	fma.rn.f64 	%fd267, %fd266, %fd258, 0d3FE000000000000B;
	fma.rn.f64 	%fd268, %fd267, %fd258, 0d3FF0000000000000;
	fma.rn.f64 	%fd269, %fd268, %fd258, 0d3FF0000000000000;
	{
	.reg .b32 %temp; 
	mov.b64 	{%r33, %temp}, %fd269;
	}
	{
	.reg .b32 %temp; 
	mov.b64 	{%temp, %r34}, %fd269;
	}
	shl.b32 	%r181, %r32, 20;
	add.s32 	%r182, %r181, %r34;
	mov.b64 	%fd547, {%r33, %r182};
	{
	.reg .b32 %temp; 
	mov.b64 	{%temp, %r183}, %fd50;
	}
	mov.b32 	%f36, %r183;
	abs.f32 	%f17, %f36;
	setp.lt.f32 	%p38, %f17, 0f4086232B;
	@%p38 bra 	$L__BB3_37;
	setp.lt.f64 	%p39, %fd50, 0d0000000000000000;
	add.f64 	%fd270, %fd50, 0d7FF0000000000000;
	selp.f64 	%fd547, 0d0000000000000000, %fd270, %p39;
	setp.geu.f32 	%p40, %f17, 0f40874800;
	@%p40 bra 	$L__BB3_37;
	shr.u32 	%r184, %r32, 31;
	add.s32 	%r185, %r32, %r184;
	shr.s32 	%r186, %r185, 1;
	shl.b32 	%r187, %r186, 20;
	add.s32 	%r188, %r34, %r187;
	mov.b64 	%fd271, {%r33, %r188};
	sub.s32 	%r189, %r32, %r186;
	shl.b32 	%r190, %r189, 20;
	add.s32 	%r191, %r190, 1072693248;
	mov.b32 	%r192, 0;
	mov.b64 	%fd272, {%r192, %r191};
	mul.f64 	%fd547, %fd272, %fd271;
$L__BB3_37:
	sub.f64 	%fd273, %fd547, %fd48;
	mul.f64 	%fd274, %fd49, 0dBFE0000000000000;
	div.rn.f64 	%fd55, %fd273, %fd274;
	neg.f64 	%fd275, %fd6;
	cvt.f64.f32 	%fd56, %f2;
	div.rn.f64 	%fd57, %fd275, %fd56;
	fma.rn.f64 	%fd276, %fd57, 0d3FF71547652B82FE, 0d4338000000000000;
	{
	.reg .b32 %temp; 
	mov.b64 	{%r35, %temp}, %fd276;
	}
	mov.f64 	%fd277, 0dC338000000000000;
	add.rn.f64 	%fd278, %fd276, %fd277;
	fma.rn.f64 	%fd279, %fd278, 0dBFE62E42FEFA39EF, %fd57;
	fma.rn.f64 	%fd280, %fd278, 0dBC7ABC9E3B39803F, %fd279;
	fma.rn.f64 	%fd281, %fd280, 0d3E5ADE1569CE2BDF, 0d3E928AF3FCA213EA;
	fma.rn.f64 	%fd282, %fd281, %fd280, 0d3EC71DEE62401315;
	fma.rn.f64 	%fd283, %fd282, %fd280, 0d3EFA01997C89EB71;
	fma.rn.f64 	%fd284, %fd283, %fd280, 0d3F2A01A014761F65;
	fma.rn.f64 	%fd285, %fd284, %fd280, 0d3F56C16C1852B7AF;
	fma.rn.f64 	%fd286, %fd285, %fd280, 0d3F81111111122322;
	fma.rn.f64 	%fd287, %fd286, %fd280, 0d3FA55555555502A1;
	fma.rn.f64 	%fd288, %fd287, %fd280, 0d3FC5555555555511;
	fma.rn.f64 	%fd289, %fd288, %fd280, 0d3FE000000000000B;
	fma.rn.f64 	%fd290, %fd289, %fd280, 0d3FF0000000000000;
	fma.rn.f64 	%fd291, %fd290, %fd280, 0d3FF0000000000000;
	{
	.reg .b32 %temp; 
	mov.b64 	{%r36, %temp}, %fd291;
	}
	{
	.reg .b32 %temp; 
	mov.b64 	{%temp, %r37}, %fd291;
	}
	shl.b32 	%r193, %r35, 20;
	add.s32 	%r194, %r193, %r37;
	mov.b64 	%fd548, {%r36, %r194};
	{
	.reg .b32 %temp; 
	mov.b64 	{%temp, %r195}, %fd57;
	}
	mov.b32 	%f37, %r195;
	abs.f32 	%f18, %f37;
	setp.lt.f32 	%p41, %f18, 0f4086232B;
	@%p41 bra 	$L__BB3_40;
	setp.lt.f64 	%p42, %fd57, 0d0000000000000000;
	add.f64 	%fd292, %fd57, 0d7FF0000000000000;
	selp.f64 	%fd548, 0d0000000000000000, %fd292, %p42;
	setp.geu.f32 	%p43, %f18, 0f40874800;
	@%p43 bra 	$L__BB3_40;
	shr.u32 	%r196, %r35, 31;
	add.s32 	%r197, %r35, %r196;
	shr.s32 	%r198, %r197, 1;
	shl.b32 	%r199, %r198, 20;
	add.s32 	%r200, %r37, %r199;
	mov.b64 	%fd293, {%r36, %r200};
	sub.s32 	%r201, %r35, %r198;
	shl.b32 	%r202, %r201, 20;
	add.s32 	%r203, %r202, 1072693248;
	mov.b32 	%r204, 0;
	mov.b64 	%fd294, {%r204, %r203};
	mul.f64 	%fd548, %fd294, %fd293;
$L__BB3_40:
	div.rn.f64 	%fd62, %fd18, %fd56;
	fma.rn.f64 	%fd295, %fd62, 0d3FF71547652B82FE, 0d4338000000000000;
	{
	.reg .b32 %temp; 
	mov.b64 	{%r38, %temp}, %fd295;
	}
	mov.f64 	%fd296, 0dC338000000000000;
	add.rn.f64 	%fd297, %fd295, %fd296;
	fma.rn.f64 	%fd298, %fd297, 0dBFE62E42FEFA39EF, %fd62;
	fma.rn.f64 	%fd299, %fd297, 0dBC7ABC9E3B39803F, %fd298;
	fma.rn.f64 	%fd300, %fd299, 0d3E5ADE1569CE2BDF, 0d3E928AF3FCA213EA;
	fma.rn.f64 	%fd301, %fd300, %fd299, 0d3EC71DEE62401315;
	fma.rn.f64 	%fd302, %fd301, %fd299, 0d3EFA01997C89EB71;
	fma.rn.f64 	%fd303, %fd302, %fd299, 0d3F2A01A014761F65;
	fma.rn.f64 	%fd304, %fd303, %fd299, 0d3F56C16C1852B7AF;
	fma.rn.f64 	%fd305, %fd304, %fd299, 0d3F81111111122322;
	fma.rn.f64 	%fd306, %fd305, %fd299, 0d3FA55555555502A1;
	fma.rn.f64 	%fd307, %fd306, %fd299, 0d3FC5555555555511;
	fma.rn.f64 	%fd308, %fd307, %fd299, 0d3FE000000000000B;
	fma.rn.f64 	%fd309, %fd308, %fd299, 0d3FF0000000000000;
	fma.rn.f64 	%fd310, %fd309, %fd299, 0d3FF0000000000000;
	{
	.reg .b32 %temp; 
	mov.b64 	{%r39, %temp}, %fd310;
	}
	{
	.reg .b32 %temp; 
	mov.b64 	{%temp, %r40}, %fd310;
	}
	shl.b32 	%r205, %r38, 20;
	add.s32 	%r206, %r205, %r40;
	mov.b64 	%fd549, {%r39, %r206};
	{
	.reg .b32 %temp; 
	mov.b64 	{%temp, %r207}, %fd62;
	}
	mov.b32 	%f38, %r207;
	abs.f32 	%f19, %f38;
	setp.lt.f32 	%p44, %f19, 0f4086232B;
	@%p44 bra 	$L__BB3_43;
	setp.lt.f64 	%p45, %fd62, 0d0000000000000000;
	add.f64 	%fd311, %fd62, 0d7FF0000000000000;
	selp.f64 	%fd549, 0d0000000000000000, %fd311, %p45;
	setp.geu.f32 	%p46, %f19, 0f40874800;
	@%p46 bra 	$L__BB3_43;
	shr.u32 	%r208, %r38, 31;
	add.s32 	%r209, %r38, %r208;
	shr.s32 	%r210, %r209, 1;
	shl.b32 	%r211, %r210, 20;
	add.s32 	%r212, %r40, %r211;
	mov.b64 	%fd312, {%r39, %r212};
	sub.s32 	%r213, %r38, %r210;
	shl.b32 	%r214, %r213, 20;
	add.s32 	%r215, %r214, 1072693248;
	mov.b32 	%r216, 0;
	mov.b64 	%fd313, {%r216, %r215};
	mul.f64 	%fd549, %fd313, %fd312;
$L__BB3_43:
	add.f64 	%fd314, %fd548, %fd549;
	mul.f64 	%fd67, %fd314, 0d3FE0000000000000;
	sub.f64 	%fd68, %fd549, %fd548;
	neg.f64 	%fd315, %fd14;
	mul.f64 	%fd316, %fd5, %fd315;
	div.rn.f64 	%fd69, %fd316, %fd56;
	fma.rn.f64 	%fd317, %fd69, 0d3FF71547652B82FE, 0d4338000000000000;
	{
	.reg .b32 %temp; 
	mov.b64 	{%r41, %temp}, %fd317;
	}
	mov.f64 	%fd318, 0dC338000000000000;
	add.rn.f64 	%fd319, %fd317, %fd318;
	fma.rn.f64 	%fd320, %fd319, 0dBFE62E42FEFA39EF, %fd69;
	fma.rn.f64 	%fd321, %fd319, 0dBC7ABC9E3B39803F, %fd320;
	fma.rn.f64 	%fd322, %fd321, 0d3E5ADE1569CE2BDF, 0d3E928AF3FCA213EA;
	fma.rn.f64 	%fd323, %fd322, %fd321, 0d3EC71DEE62401315;
	fma.rn.f64 	%fd324, %fd323, %fd321, 0d3EFA01997C89EB71;
	fma.rn.f64 	%fd325, %fd324, %fd321, 0d3F2A01A014761F65;
	fma.rn.f64 	%fd326, %fd325, %fd321, 0d3F56C16C1852B7AF;
	fma.rn.f64 	%fd327, %fd326, %fd321, 0d3F81111111122322;
	fma.rn.f64 	%fd328, %fd327, %fd321, 0d3FA55555555502A1;
	fma.rn.f64 	%fd329, %fd328, %fd321, 0d3FC5555555555511;
	fma.rn.f64 	%fd330, %fd329, %fd321, 0d3FE000000000000B;
	fma.rn.f64 	%fd331, %fd330, %fd321, 0d3FF0000000000000;
	fma.rn.f64 	%fd332, %fd331, %fd321, 0d3FF0000000000000;
	{
	.reg .b32 %temp; 
	mov.b64 	{%r42, %temp}, %fd332;
	}
	{
	.reg .b32 %temp; 
	mov.b64 	{%temp, %r43}, %fd332;
	}
	shl.b32 	%r217, %r41, 20;
	add.s32 	%r218, %r217, %r43;
	mov.b64 	%fd550, {%r42, %r218};
	{
	.reg .b32 %temp; 
	mov.b64 	{%temp, %r219}, %fd69;
	}
	mov.b32 	%f39, %r219;
	abs.f32 	%f20, %f39;
	setp.lt.f32 	%p47, %f20, 0f4086232B;
	@%p47 bra 	$L__BB3_46;
	setp.lt.f64 	%p48, %fd69, 0d0000000000000000;
	add.f64 	%fd333, %fd69, 0d7FF0000000000000;
	selp.f64 	%fd550, 0d0000000000000000, %fd333, %p48;
	setp.geu.f32 	%p49, %f20, 0f40874800;
	@%p49 bra 	$L__BB3_46;
	shr.u32 	%r220, %r41, 31;
	add.s32 	%r221, %r41, %r220;
	shr.s32 	%r222, %r221, 1;
	shl.b32 	%r223, %r222, 20;
	add.s32 	%r224, %r43, %r223;
	mov.b64 	%fd334, {%r42, %r224};
	sub.s32 	%r225, %r41, %r222;
	shl.b32 	%r226, %r225, 20;
	add.s32 	%r227, %r226, 1072693248;
	mov.b32 	%r228, 0;
	mov.b64 	%fd335, {%r228, %r227};
	mul.f64 	%fd550, %fd335, %fd334;
$L__BB3_46:
	sub.f64 	%fd336, %fd550, %fd67;
	mul.f64 	%fd337, %fd68, 0dBFE0000000000000;
	div.rn.f64 	%fd74, %fd336, %fd337;
	neg.f64 	%fd338, %fd8;
	cvt.f64.f32 	%fd75, %f4;
	div.rn.f64 	%fd76, %fd338, %fd75;
	fma.rn.f64 	%fd339, %fd76, 0d3FF71547652B82FE, 0d4338000000000000;
	{
	.reg .b32 %temp; 
	mov.b64 	{%r44, %temp}, %fd339;
	}
	mov.f64 	%fd340, 0dC338000000000000;
	add.rn.f64 	%fd341, %fd339, %fd340;
	fma.rn.f64 	%fd342, %fd341, 0dBFE62E42FEFA39EF, %fd76;
	fma.rn.f64 	%fd343, %fd341, 0dBC7ABC9E3B39803F, %fd342;
	fma.rn.f64 	%fd344, %fd343, 0d3E5ADE1569CE2BDF, 0d3E928AF3FCA213EA;
	fma.rn.f64 	%fd345, %fd344, %fd343, 0d3EC71DEE62401315;
	fma.rn.f64 	%fd346, %fd345, %fd343, 0d3EFA01997C89EB71;
	fma.rn.f64 	%fd347, %fd346, %fd343, 0d3F2A01A014761F65;
	fma.rn.f64 	%fd348, %fd347, %fd343, 0d3F56C16C1852B7AF;
	fma.rn.f64 	%fd349, %fd348, %fd343, 0d3F81111111122322;
	fma.rn.f64 	%fd350, %fd349, %fd343, 0d3FA55555555502A1;
	fma.rn.f64 	%fd351, %fd350, %fd343, 0d3FC5555555555511;
	fma.rn.f64 	%fd352, %fd351, %fd343, 0d3FE000000000000B;
	fma.rn.f64 	%fd353, %fd352, %fd343, 0d3FF0000000000000;
	fma.rn.f64 	%fd354, %fd353, %fd343, 0d3FF0000000000000;
	{
	.reg .b32 %temp; 
	mov.b64 	{%r45, %temp}, %fd354;
	}
	{
	.reg .b32 %temp; 
	mov.b64 	{%temp, %r46}, %fd354;
	}
	shl.b32 	%r229, %r44, 20;
	add.s32 	%r230, %r229, %r46;
	mov.b64 	%fd551, {%r45, %r230};
	{
	.reg .b32 %temp; 
	mov.b64 	{%temp, %r231}, %fd76;
	}
	mov.b32 	%f40, %r231;
	abs.f32 	%f21, %f40;
	setp.lt.f32 	%p50, %f21, 0f4086232B;
	@%p50 bra 	$L__BB3_49;
	setp.lt.f64 	%p51, %fd76, 0d0000000000000000;
	add.f64 	%fd355, %fd76, 0d7FF0000000000000;
	selp.f64 	%fd551, 0d0000000000000000, %fd355, %p51;
	setp.geu.f32 	%p52, %f21, 0f40874800;
	@%p52 bra 	$L__BB3_49;
	shr.u32 	%r232, %r44, 31;
	add.s32 	%r233, %r44, %r232;
	shr.s32 	%r234, %r233, 1;
	shl.b32 	%r235, %r234, 20;
	add.s32 	%r236, %r46, %r235;
	mov.b64 	%fd356, {%r45, %r236};
	sub.s32 	%r237, %r44, %r234;
	shl.b32 	%r238, %r237, 20;
	add.s32 	%r239, %r238, 1072693248;
	mov.b32 	%r240, 0;
	mov.b64 	%fd357, {%r240, %r239};
	mul.f64 	%fd551, %fd357, %fd356;
$L__BB3_49:
	div.rn.f64 	%fd81, %fd18, %fd75;
	fma.rn.f64 	%fd358, %fd81, 0d3FF71547652B82FE, 0d4338000000000000;
	{
	.reg .b32 %temp; 
	mov.b64 	{%r47, %temp}, %fd358;
	}
	mov.f64 	%fd359, 0dC338000000000000;
	add.rn.f64 	%fd360, %fd358, %fd359;
	fma.rn.f64 	%fd361, %fd360, 0dBFE62E42FEFA39EF, %fd81;
	fma.rn.f64 	%fd362, %fd360, 0dBC7ABC9E3B39803F, %fd361;
	fma.rn.f64 	%fd363, %fd362, 0d3E5ADE1569CE2BDF, 0d3E928AF3FCA213EA;
	fma.rn.f64 	%fd364, %fd363, %fd362, 0d3EC71DEE62401315;
	fma.rn.f64 	%fd365, %fd364, %fd362, 0d3EFA01997C89EB71;
	fma.rn.f64 	%fd366, %fd365, %fd362, 0d3F2A01A014761F65;
	fma.rn.f64 	%fd367, %fd366, %fd362, 0d3F56C16C1852B7AF;
	fma.rn.f64 	%fd368, %fd367, %fd362, 0d3F81111111122322;
	fma.rn.f64 	%fd369, %fd368, %fd362, 0d3FA55555555502A1;
	fma.rn.f64 	%fd370, %fd369, %fd362, 0d3FC5555555555511;
	fma.rn.f64 	%fd371, %fd370, %fd362, 0d3FE000000000000B;
	fma.rn.f64 	%fd372, %fd371, %fd362, 0d3FF0000000000000;
	fma.rn.f64 	%fd373, %fd372, %fd362, 0d3FF0000000000000;
	{
	.reg .b32 %temp; 
	mov.b64 	{%r48, %temp}, %fd373;
	}
	{
	.reg .b32 %temp; 
	mov.b64 	{%temp, %r49}, %fd373;
	}
	shl.b32 	%r241, %r47, 20;
	add.s32 	%r242, %r241, %r49;
	mov.b64 	%fd552, {%r48, %r242};
	{
	.reg .b32 %temp; 
	mov.b64 	{%temp, %r243}, %fd81;
	}
	mov.b32 	%f41, %r243;
	abs.f32 	%f22, %f41;
	setp.lt.f32 	%p53, %f22, 0f4086232B;
	@%p53 bra 	$L__BB3_52;
	setp.lt.f64 	%p54, %fd81, 0d0000000000000000;
	add.f64 	%fd374, %fd81, 0d7FF0000000000000;
	selp.f64 	%fd552, 0d0000000000000000, %fd374, %p54;
	setp.geu.f32 	%p55, %f22, 0f40874800;
	@%p55 bra 	$L__BB3_52;
	shr.u32 	%r244, %r47, 31;
	add.s32 	%r245, %r47, %r244;
	shr.s32 	%r246, %r245, 1;
	shl.b32 	%r247, %r246, 20;
	add.s32 	%r248, %r49, %r247;
	mov.b64 	%fd375, {%r48, %r248};
	sub.s32 	%r249, %r47, %r246;
	shl.b32 	%r250, %r249, 20;
	add.s32 	%r251, %r250, 1072693248;
	mov.b32 	%r252, 0;
	mov.b64 	%fd376, {%r252, %r251};
	mul.f64 	%fd552, %fd376, %fd375;
$L__BB3_52:
	add.f64 	%fd377, %fd551, %fd552;
	mul.f64 	%fd86, %fd377, 0d3FE0000000000000;
	sub.f64 	%fd87, %fd552, %fd551;
	neg.f64 	%fd378, %fd15;
	mul.f64 	%fd379, %fd7, %fd378;
	div.rn.f64 	%fd88, %fd379, %fd75;
	fma.rn.f64 	%fd380, %fd88, 0d3FF71547652B82FE, 0d4338000000000000;
	{
	.reg .b32 %temp; 
	mov.b64 	{%r50, %temp}, %fd380;
	}
	mov.f64 	%fd381, 0dC338000000000000;
	add.rn.f64 	%fd382, %fd380, %fd381;
	fma.rn.f64 	%fd383, %fd382, 0dBFE62E42FEFA39EF, %fd88;
	fma.rn.f64 	%fd384, %fd382, 0dBC7ABC9E3B39803F, %fd383;
	fma.rn.f64 	%fd385, %fd384, 0d3E5ADE1569CE2BDF, 0d3E928AF3FCA213EA;
	fma.rn.f64 	%fd386, %fd385, %fd384, 0d3EC71DEE62401315;
	fma.rn.f64 	%fd387, %fd386, %fd384, 0d3EFA01997C89EB71;
	fma.rn.f64 	%fd388, %fd387, %fd384, 0d3F2A01A014761F65;
	fma.rn.f64 	%fd389, %fd388, %fd384, 0d3F56C16C1852B7AF;
	fma.rn.f64 	%fd390, %fd389, %fd384, 0d3F81111111122322;
	fma.rn.f64 	%fd391, %fd390, %fd384, 0d3FA55555555502A1;
	fma.rn.f64 	%fd392, %fd391, %fd384, 0d3FC5555555555511;
	fma.rn.f64 	%fd393, %fd392, %fd384, 0d3FE000000000000B;
	fma.rn.f64 	%fd394, %fd393, %fd384, 0d3FF0000000000000;
	fma.rn.f64 	%fd395, %fd394, %fd384, 0d3FF0000000000000;
	{
	.reg .b32 %temp; 
	mov.b64 	{%r51, %temp}, %fd395;
	}
	{
	.reg .b32 %temp; 
	mov.b64 	{%temp, %r52}, %fd395;
	}
	shl.b32 	%r253, %r50, 20;
	add.s32 	%r254, %r253, %r52;
	mov.b64 	%fd553, {%r51, %r254};
	{
	.reg .b32 %temp; 
	mov.b64 	{%temp, %r255}, %fd88;
	}
	mov.b32 	%f42, %r255;
	abs.f32 	%f23, %f42;
	setp.lt.f32 	%p56, %f23, 0f4086232B;
	@%p56 bra 	$L__BB3_55;
	setp.lt.f64 	%p57, %fd88, 0d0000000000000000;
	add.f64 	%fd396, %fd88, 0d7FF0000000000000;
	selp.f64 	%fd553, 0d0000000000000000, %fd396, %p57;
	setp.geu.f32 	%p58, %f23, 0f40874800;
	@%p58 bra 	$L__BB3_55;
	shr.u32 	%r256, %r50, 31;
	add.s32 	%r257, %r50, %r256;
	shr.s32 	%r258, %r257, 1;
	shl.b32 	%r259, %r258, 20;
	add.s32 	%r260, %r52, %r259;
	mov.b64 	%fd397, {%r51, %r260};
	sub.s32 	%r261, %r50, %r258;
	shl.b32 	%r262, %r261, 20;
	add.s32 	%r263, %r262, 1072693248;
	mov.b32 	%r264, 0;
	mov.b64 	%fd398, {%r264, %r263};
	mul.f64 	%fd553, %fd398, %fd397;
$L__BB3_55:
	sub.f64 	%fd399, %fd553, %fd86;
	mul.f64 	%fd400, %fd87, 0dBFE0000000000000;
	div.rn.f64 	%fd93, %fd399, %fd400;
	neg.f64 	%fd401, %fd10;
	cvt.f64.f32 	%fd94, %f6;
	div.rn.f64 	%fd95, %fd401, %fd94;
	fma.rn.f64 	%fd402, %fd95, 0d3FF71547652B82FE, 0d4338000000000000;
	{
	.reg .b32 %temp; 
	mov.b64 	{%r53, %temp}, %fd402;
	}
	mov.f64 	%fd403, 0dC338000000000000;
	add.rn.f64 	%fd404, %fd402, %fd403;
	fma.rn.f64 	%fd405, %fd404, 0dBFE62E42FEFA39EF, %fd95;
	fma.rn.f64 	%fd406, %fd404, 0dBC7ABC9E3B39803F, %fd405;
	fma.rn.f64 	%fd407, %fd406, 0d3E5ADE1569CE2BDF, 0d3E928AF3FCA213EA;
	fma.rn.f64 	%fd408, %fd407, %fd406, 0d3EC71DEE62401315;
	fma.rn.f64 	%fd409, %fd408, %fd406, 0d3EFA01997C89EB71;
	fma.rn.f64 	%fd410, %fd409, %fd406, 0d3F2A01A014761F65;
	fma.rn.f64 	%fd411, %fd410, %fd406, 0d3F56C16C1852B7AF;
	fma.rn.f64 	%fd412, %fd411, %fd406, 0d3F81111111122322;
	fma.rn.f64 	%fd413, %fd412, %fd406, 0d3FA55555555502A1;
	fma.rn.f64 	%fd414, %fd413, %fd406, 0d3FC5555555555511;
	fma.rn.f64 	%fd415, %fd414, %fd406, 0d3FE000000000000B;
	fma.rn.f64 	%fd416, %fd415, %fd406, 0d3FF0000000000000;
	fma.rn.f64 	%fd417, %fd416, %fd406, 0d3FF0000000000000;
	{
	.reg .b32 %temp; 
	mov.b64 	{%r54, %temp}, %fd417;
	}
	{
	.reg .b32 %temp; 
	mov.b64 	{%temp, %r55}, %fd417;
	}
	shl.b32 	%r265, %r53, 20;
	add.s32 	%r266, %r265, %r55;
	mov.b64 	%fd554, {%r54, %r266};
	{
	.reg .b32 %temp; 
	mov.b64 	{%temp, %r267}, %fd95;
	}
	mov.b32 	%f43, %r267;
	abs.f32 	%f24, %f43;
	setp.lt.f32 	%p59, %f24, 0f4086232B;
	@%p59 bra 	$L__BB3_58;
	setp.lt.f64 	%p60, %fd95, 0d0000000000000000;
	add.f64 	%fd418, %fd95, 0d7FF0000000000000;
	selp.f64 	%fd554, 0d0000000000000000, %fd418, %p60;
	setp.geu.f32 	%p61, %f24, 0f40874800;
	@%p61 bra 	$L__BB3_58;
	shr.u32 	%r268, %r53, 31;
	add.s32 	%r269, %r53, %r268;
	shr.s32 	%r270, %r269, 1;
	shl.b32 	%r271, %r270, 20;
	add.s32 	%r272, %r55, %r271;
	mov.b64 	%fd419, {%r54, %r272};
	sub.s32 	%r273, %r53, %r270;
	shl.b32 	%r274, %r273, 20;
	add.s32 	%r275, %r274, 1072693248;
	mov.b32 	%r276, 0;
	mov.b64 	%fd420, {%r276, %r275};
	mul.f64 	%fd554, %fd420, %fd419;
$L__BB3_58:
	div.rn.f64 	%fd100, %fd18, %fd94;
	fma.rn.f64 	%fd421, %fd100, 0d3FF71547652B82FE, 0d4338000000000000;
	{
	.reg .b32 %temp; 
	mov.b64 	{%r56, %temp}, %fd421;
	}
	mov.f64 	%fd422, 0dC338000000000000;
	add.rn.f64 	%fd423, %fd421, %fd422;
	fma.rn.f64 	%fd424, %fd423, 0dBFE62E42FEFA39EF, %fd100;
	fma.rn.f64 	%fd425, %fd423, 0dBC7ABC9E3B39803F, %fd424;
	fma.rn.f64 	%fd426, %fd425, 0d3E5ADE1569CE2BDF, 0d3E928AF3FCA213EA;
	fma.rn.f64 	%fd427, %fd426, %fd425, 0d3EC71DEE62401315;
	fma.rn.f64 	%fd428, %fd427, %fd425, 0d3EFA01997C89EB71;
	fma.rn.f64 	%fd429, %fd428, %fd425, 0d3F2A01A014761F65;
	fma.rn.f64 	%fd430, %fd429, %fd425, 0d3F56C16C1852B7AF;
	fma.rn.f64 	%fd431, %fd430, %fd425, 0d3F81111111122322;
	fma.rn.f64 	%fd432, %fd431, %fd425, 0d3FA55555555502A1;
	fma.rn.f64 	%fd433, %fd432, %fd425, 0d3FC5555555555511;
	fma.rn.f64 	%fd434, %fd433, %fd425, 0d3FE000000000000B;
	fma.rn.f64 	%fd435, %fd434, %fd425, 0d3FF0000000000000;
	fma.rn.f64 	%fd436, %fd435, %fd425, 0d3FF0000000000000;
	{
	.reg .b32 %temp; 
	mov.b64 	{%r57, %temp}, %fd436;
	}
	{
	.reg .b32 %temp; 
	mov.b64 	{%temp, %r58}, %fd436;
	}
	shl.b32 	%r277, %r56, 20;
	add.s32 	%r278, %r277, %r58;
	mov.b64 	%fd555, {%r57, %r278};
	{
	.reg .b32 %temp; 
	mov.b64 	{%temp, %r279}, %fd100;
	}
	mov.b32 	%f44, %r279;
	abs.f32 	%f25, %f44;
	setp.lt.f32 	%p62, %f25, 0f4086232B;
	@%p62 bra 	$L__BB3_61;
	setp.lt.f64 	%p63, %fd100, 0d0000000000000000;
	add.f64 	%fd437, %fd100, 0d7FF0000000000000;
	selp.f64 	%fd555, 0d0000000000000000, %fd437, %p63;
	setp.geu.f32 	%p64, %f25, 0f40874800;
	@%p64 bra 	$L__BB3_61;
	shr.u32 	%r280, %r56, 31;
	add.s32 	%r281, %r56, %r280;
	shr.s32 	%r282, %r281, 1;
	shl.b32 	%r283, %r282, 20;
	add.s32 	%r284, %r58, %r283;
	mov.b64 	%fd438, {%r57, %r284};
	sub.s32 	%r285, %r56, %r282;
	shl.b32 	%r286, %r285, 20;
	add.s32 	%r287, %r286, 1072693248;
	mov.b32 	%r288, 0;
	mov.b64 	%fd439, {%r288, %r287};
	mul.f64 	%fd555, %fd439, %fd438;
$L__BB3_61:
	add.f64 	%fd440, %fd554, %fd555;
	mul.f64 	%fd105, %fd440, 0d3FE0000000000000;
	sub.f64 	%fd106, %fd555, %fd554;
	neg.f64 	%fd441, %fd16;
	mul.f64 	%fd442, %fd9, %fd441;
	div.rn.f64 	%fd107, %fd442, %fd94;
	fma.rn.f64 	%fd443, %fd107, 0d3FF71547652B82FE, 0d4338000000000000;
	{
	.reg .b32 %temp; 
	mov.b64 	{%r59, %temp}, %fd443;
	}
	mov.f64 	%fd444, 0dC338000000000000;
	add.rn.f64 	%fd445, %fd443, %fd444;
	fma.rn.f64 	%fd446, %fd445, 0dBFE62E42FEFA39EF, %fd107;
	fma.rn.f64 	%fd447, %fd445, 0dBC7ABC9E3B39803F, %fd446;
	fma.rn.f64 	%fd448, %fd447, 0d3E5ADE1569CE2BDF, 0d3E928AF3FCA213EA;
	fma.rn.f64 	%fd449, %fd448, %fd447, 0d3EC71DEE62401315;
	fma.rn.f64 	%fd450, %fd449, %fd447, 0d3EFA01997C89EB71;
	fma.rn.f64 	%fd451, %fd450, %fd447, 0d3F2A01A014761F65;
	fma.rn.f64 	%fd452, %fd451, %fd447, 0d3F56C16C1852B7AF;
	fma.rn.f64 	%fd453, %fd452, %fd447, 0d3F81111111122322;
	fma.rn.f64 	%fd454, %fd453, %fd447, 0d3FA55555555502A1;
	fma.rn.f64 	%fd455, %fd454, %fd447, 0d3FC5555555555511;
	fma.rn.f64 	%fd456, %fd455, %fd447, 0d3FE000000000000B;
	fma.rn.f64 	%fd457, %fd456, %fd447, 0d3FF0000000000000;
	fma.rn.f64 	%fd458, %fd457, %fd447, 0d3FF0000000000000;
	{
	.reg .b32 %temp; 
	mov.b64 	{%r60, %temp}, %fd458;
	}
	{
	.reg .b32 %temp; 
	mov.b64 	{%temp, %r61}, %fd458;
	}
	shl.b32 	%r289, %r59, 20;
	add.s32 	%r290, %r289, %r61;
	mov.b64 	%fd556, {%r60, %r290};
	{
	.reg .b32 %temp; 
	mov.b64 	{%temp, %r291}, %fd107;
	}
	mov.b32 	%f45, %r291;
	abs.f32 	%f26, %f45;
	setp.lt.f32 	%p65, %f26, 0f4086232B;
	@%p65 bra 	$L__BB3_64;
	setp.lt.f64 	%p66, %fd107, 0d0000000000000000;
	add.f64 	%fd459, %fd107, 0d7FF0000000000000;
	selp.f64 	%fd556, 0d0000000000000000, %fd459, %p66;
	setp.geu.f32 	%p67, %f26, 0f40874800;
	@%p67 bra 	$L__BB3_64;
	shr.u32 	%r292, %r59, 31;
	add.s32 	%r293, %r59, %r292;
	shr.s32 	%r294, %r293, 1;
	shl.b32 	%r295, %r294, 20;
	add.s32 	%r296, %r61, %r295;
	mov.b64 	%fd460, {%r60, %r296};
	sub.s32 	%r297, %r59, %r294;
	shl.b32 	%r298, %r297, 20;
	add.s32 	%r299, %r298, 1072693248;
	mov.b32 	%r300, 0;
	mov.b64 	%fd461, {%r300, %r299};
	mul.f64 	%fd556, %fd461, %fd460;
$L__BB3_64:
	sub.f64 	%fd462, %fd556, %fd105;
	mul.f64 	%fd463, %fd106, 0dBFE0000000000000;
	div.rn.f64 	%fd112, %fd462, %fd463;
	neg.f64 	%fd464, %fd12;
	cvt.f64.f32 	%fd113, %f8;
	div.rn.f64 	%fd114, %fd464, %fd113;
	fma.rn.f64 	%fd465, %fd114, 0d3FF71547652B82FE, 0d4338000000000000;
	{
	.reg .b32 %temp; 
	mov.b64 	{%r62, %temp}, %fd465;
	}
	mov.f64 	%fd466, 0dC338000000000000;
	add.rn.f64 	%fd467, %fd465, %fd466;
	fma.rn.f64 	%fd468, %fd467, 0dBFE62E42FEFA39EF, %fd114;
	fma.rn.f64 	%fd469, %fd467, 0dBC7ABC9E3B39803F, %fd468;
	fma.rn.f64 	%fd470, %fd469, 0d3E5ADE1569CE2BDF, 0d3E928AF3FCA213EA;
	fma.rn.f64 	%fd471, %fd470, %fd469, 0d3EC71DEE62401315;
	fma.rn.f64 	%fd472, %fd471, %fd469, 0d3EFA01997C89EB71;
	fma.rn.f64 	%fd473, %fd472, %fd469, 0d3F2A01A014761F65;
	fma.rn.f64 	%fd474, %fd473, %fd469, 0d3F56C16C1852B7AF;
	fma.rn.f64 	%fd475, %fd474, %fd469, 0d3F81111111122322;
	fma.rn.f64 	%fd476, %fd475, %fd469, 0d3FA55555555502A1;
	fma.rn.f64 	%fd477, %fd476, %fd469, 0d3FC5555555555511;
	fma.rn.f64 	%fd478, %fd477, %fd469, 0d3FE000000000000B;
	fma.rn.f64 	%fd479, %fd478, %fd469, 0d3FF0000000000000;
	fma.rn.f64 	%fd480, %fd479, %fd469, 0d3FF0000000000000;
	{
	.reg .b32 %temp; 
	mov.b64 	{%r63, %temp}, %fd480;
	}
	{
	.reg .b32 %temp; 
	mov.b64 	{%temp, %r64}, %fd480;
	}
	shl.b32 	%r301, %r62, 20;
	add.s32 	%r302, %r301, %r64;
	mov.b64 	%fd557, {%r63, %r302};
	{
	.reg .b32 %temp; 
	mov.b64 	{%temp, %r303}, %fd114;
	}
	mov.b32 	%f46, %r303;
	abs.f32 	%f27, %f46;
	setp.lt.f32 	%p68, %f27, 0f4086232B;
	@%p68 bra 	$L__BB3_67;
	setp.lt.f64 	%p69, %fd114, 0d0000000000000000;
	add.f64 	%fd481, %fd114, 0d7FF0000000000000;
	selp.f64 	%fd557, 0d0000000000000000, %fd481, %p69;
	setp.geu.f32 	%p70, %f27, 0f40874800;
	@%p70 bra 	$L__BB3_67;
	shr.u32 	%r304, %r62, 31;
	add.s32 	%r305, %r62, %r304;
	shr.s32 	%r306, %r305, 1;
	shl.b32 	%r307, %r306, 20;
	add.s32 	%r308, %r64, %r307;
	mov.b64 	%fd482, {%r63, %r308};
	sub.s32 	%r309, %r62, %r306;
	shl.b32 	%r310, %r309, 20;
	add.s32 	%r311, %r310, 1072693248;
	mov.b32 	%r312, 0;
	mov.b64 	%fd483, {%r312, %r311};
	mul.f64 	%fd557, %fd483, %fd482;
$L__BB3_67:
	div.rn.f64 	%fd119, %fd18, %fd113;
	fma.rn.f64 	%fd484, %fd119, 0d3FF71547652B82FE, 0d4338000000000000;
	{
	.reg .b32 %temp; 
	mov.b64 	{%r65, %temp}, %fd484;
	}
	mov.f64 	%fd485, 0dC338000000000000;
	add.rn.f64 	%fd486, %fd484, %fd485;
	fma.rn.f64 	%fd487, %fd486, 0dBFE62E42FEFA39EF, %fd119;
	fma.rn.f64 	%fd488, %fd486, 0dBC7ABC9E3B39803F, %fd487;
	fma.rn.f64 	%fd489, %fd488, 0d3E5ADE1569CE2BDF, 0d3E928AF3FCA213EA;
	fma.rn.f64 	%fd490, %fd489, %fd488, 0d3EC71DEE62401315;
	fma.rn.f64 	%fd491, %fd490, %fd488, 0d3EFA01997C89EB71;
	fma.rn.f64 	%fd492, %fd491, %fd488, 0d3F2A01A014761F65;
	fma.rn.f64 	%fd493, %fd492, %fd488, 0d3F56C16C1852B7AF;
	fma.rn.f64 	%fd494, %fd493, %fd488, 0d3F81111111122322;
	fma.rn.f64 	%fd495, %fd494, %fd488, 0d3FA55555555502A1;
	fma.rn.f64 	%fd496, %fd495, %fd488, 0d3FC5555555555511;
	fma.rn.f64 	%fd497, %fd496, %fd488, 0d3FE000000000000B;
	fma.rn.f64 	%fd498, %fd497, %fd488, 0d3FF0000000000000;
	fma.rn.f64 	%fd499, %fd498, %fd488, 0d3FF0000000000000;
	{
	.reg .b32 %temp; 
	mov.b64 	{%r66, %temp}, %fd499;
	}
	{
	.reg .b32 %temp; 
	mov.b64 	{%temp, %r67}, %fd499;
	}
	shl.b32 	%r313, %r65, 20;
	add.s32 	%r314, %r313, %r67;
	mov.b64 	%fd558, {%r66, %r314};
	{
	.reg .b32 %temp; 
	mov.b64 	{%temp, %r315}, %fd119;
	}
	mov.b32 	%f47, %r315;
	abs.f32 	%f28, %f47;
	setp.lt.f32 	%p71, %f28, 0f4086232B;
	@%p71 bra 	$L__BB3_70;
	setp.lt.f64 	%p72, %fd119, 0d0000000000000000;
	add.f64 	%fd500, %fd119, 0d7FF0000000000000;
	selp.f64 	%fd558, 0d0000000000000000, %fd500, %p72;
	setp.geu.f32 	%p73, %f28, 0f40874800;
	@%p73 bra 	$L__BB3_70;
	shr.u32 	%r316, %r65, 31;
	add.s32 	%r317, %r65, %r316;
	shr.s32 	%r318, %r317, 1;
	shl.b32 	%r319, %r318, 20;
	add.s32 	%r320, %r67, %r319;
	mov.b64 	%fd501, {%r66, %r320};
	sub.s32 	%r321, %r65, %r318;
	shl.b32 	%r322, %r321, 20;
	add.s32 	%r323, %r322, 1072693248;
	mov.b32 	%r324, 0;
	mov.b64 	%fd502, {%r324, %r323};
	mul.f64 	%fd558, %fd502, %fd501;
$L__BB3_70:
	add.f64 	%fd503, %fd557, %fd558;
	mul.f64 	%fd124, %fd503, 0d3FE0000000000000;
	sub.f64 	%fd125, %fd558, %fd557;
	neg.f64 	%fd504, %fd17;
	mul.f64 	%fd505, %fd11, %fd504;
	div.rn.f64 	%fd126, %fd505, %fd113;
	fma.rn.f64 	%fd506, %fd126, 0d3FF71547652B82FE, 0d4338000000000000;
	{
	.reg .b32 %temp; 
	mov.b64 	{%r68, %temp}, %fd506;
	}
	mov.f64 	%fd507, 0dC338000000000000;
	add.rn.f64 	%fd508, %fd506, %fd507;
	fma.rn.f64 	%fd509, %fd508, 0dBFE62E42FEFA39EF, %fd126;
	fma.rn.f64 	%fd510, %fd508, 0dBC7ABC9E3B39803F, %fd509;
	fma.rn.f64 	%fd511, %fd510, 0d3E5ADE1569CE2BDF, 0d3E928AF3FCA213EA;
	fma.rn.f64 	%fd512, %fd511, %fd510, 0d3EC71DEE62401315;
	fma.rn.f64 	%fd513, %fd512, %fd510, 0d3EFA01997C89EB71;
	fma.rn.f64 	%fd514, %fd513, %fd510, 0d3F2A01A014761F65;
	fma.rn.f64 	%fd515, %fd514, %fd510, 0d3F56C16C1852B7AF;
	fma.rn.f64 	%fd516, %fd515, %fd510, 0d3F81111111122322;
	fma.rn.f64 	%fd517, %fd516, %fd510, 0d3FA55555555502A1;
	fma.rn.f64 	%fd518, %fd517, %fd510, 0d3FC5555555555511;
	fma.rn.f64 	%fd519, %fd518, %fd510, 0d3FE000000000000B;
	fma.rn.f64 	%fd520, %fd519, %fd510, 0d3FF0000000000000;
	fma.rn.f64 	%fd521, %fd520, %fd510, 0d3FF0000000000000;
	{
	.reg .b32 %temp; 
	mov.b64 	{%r69, %temp}, %fd521;
	}
	{
	.reg .b32 %temp; 
	mov.b64 	{%temp, %r70}, %fd521;
	}
	shl.b32 	%r325, %r68, 20;
	add.s32 	%r326, %r325, %r70;
	mov.b64 	%fd559, {%r69, %r326};
	{
	.reg .b32 %temp; 
	mov.b64 	{%temp, %r327}, %fd126;
	}
	mov.b32 	%f48, %r327;
	abs.f32 	%f29, %f48;
	setp.lt.f32 	%p74, %f29, 0f4086232B;
	@%p74 bra 	$L__BB3_73;
	setp.lt.f64 	%p75, %fd126, 0d0000000000000000;
	add.f64 	%fd522, %fd126, 0d7FF0000000000000;
	selp.f64 	%fd559, 0d0000000000000000, %fd522, %p75;
	setp.geu.f32 	%p76, %f29, 0f40874800;
	@%p76 bra 	$L__BB3_73;
	shr.u32 	%r328, %r68, 31;
	add.s32 	%r329, %r68, %r328;
	shr.s32 	%r330, %r329, 1;
	shl.b32 	%r331, %r330, 20;
	add.s32 	%r332, %r70, %r331;
	mov.b64 	%fd523, {%r69, %r332};
	sub.s32 	%r333, %r68, %r330;
	shl.b32 	%r334, %r333, 20;
	add.s32 	%r335, %r334, 1072693248;
	mov.b32 	%r336, 0;
	mov.b64 	%fd524, {%r336, %r335};
	mul.f64 	%fd559, %fd524, %fd523;
$L__BB3_73:
	ld.param.u64 	%rd93, [_Z9kernel_4bPK8PairDataidPdS2_Pii_param_5];
	ld.param.u64 	%rd92, [_Z9kernel_4bPK8PairDataidPdS2_Pii_param_4];
	ld.param.u64 	%rd91, [_Z9kernel_4bPK8PairDataidPdS2_Pii_param_3];
	sub.f64 	%fd525, %fd559, %fd124;
	mul.f64 	%fd526, %fd125, 0dBFE0000000000000;
	div.rn.f64 	%fd527, %fd525, %fd526;
	cvta.to.global.u64 	%rd84, %rd93;
	atom.global.add.u32 	%r337, [%rd84], 1;
	mul.lo.s32 	%r338, %r337, 6;
	mul.f64 	%fd528, %fd1, %fd13;
	cvta.to.global.u64 	%rd85, %rd91;
	mul.wide.s32 	%rd86, %r338, 8;
	add.s64 	%rd87, %rd85, %rd86;
	st.global.f64 	[%rd87], %fd528;
	cvta.to.global.u64 	%rd88, %rd92;
	add.s64 	%rd89, %rd88, %rd86;
	st.global.f64 	[%rd89], %fd37;
	cvt.f64.f32 	%fd529, %f11;
	mul.f64 	%fd530, %fd3, %fd529;
	st.global.f64 	[%rd87+8], %fd530;
	st.global.f64 	[%rd89+8], %fd55;
	mul.f64 	%fd531, %fd5, %fd14;
	st.global.f64 	[%rd87+16], %fd531;
	st.global.f64 	[%rd89+16], %fd74;
	mul.f64 	%fd532, %fd7, %fd15;
	st.global.f64 	[%rd87+24], %fd532;
	st.global.f64 	[%rd89+24], %fd93;
	mul.f64 	%fd533, %fd9, %fd16;
	st.global.f64 	[%rd87+32], %fd533;
	st.global.f64 	[%rd89+32], %fd112;
	mul.f64 	%fd534, %fd11, %fd17;
	st.global.f64 	[%rd87+40], %fd534;
	st.global.f64 	[%rd89+40], %fd527;
$L__BB3_74:
	ret;

}


// ===== COMPILED SASS (sm_100) =====

	.target	sm_100

	.elftype	@"ET_EXEC"


//--------------------- .note.nv.tkinfo           --------------------------
	.section	.note.nv.tkinfo,"",@"SHT_NOTE"
	.sectionflags	@"SHF_NOTE_NV_TKINFO"
	.tkinfo
        /*0018*/ 	.word	0x00000002
        /*0030*/ 	.string	""
        /*0030*/ 	.string	"ptxas"
        /*0030*/ 	.string	"Cuda compilation tools, release 13.0, V13.0.88"
        /*0030*/ 	.string	"Build cuda_13.0.r13.0/compiler.36424714_0"
        /*0030*/ 	.string	"-arch sm_100 -m 64 "



//--------------------- .note.nv.cuinfo           --------------------------
	.section	.note.nv.cuinfo,"",@"SHT_NOTE"
	.sectionflags	@"SHF_NOTE_NV_CUINFO"
        /*0018*/ 	.short	0x0002
        /*001a*/ 	.short	0x0064
        /*001c*/ 	.short	0x0082
	.zero		2


//--------------------- .nv.info                  --------------------------
	.section	.nv.info,"",@"SHT_CUDA_INFO"
	.align	4


	//----- nvinfo : EIATTR_REGCOUNT
	.align		4
        /*0000*/ 	.byte	0x04, 0x2f
        /*0002*/ 	.short	(.L_4 - .L_3)
	.align		4
.L_3:
        /*0004*/ 	.word	index@(_Z12kernel_pairsPK3xyziS_PKdPKfS5_P8PairDatai)
        /*0008*/ 	.word	0x00000025


	//----- nvinfo : EIATTR_FRAME_SIZE
	.align		4
.L_4:
        /*000c*/ 	.byte	0x04, 0x11
        /*000e*/ 	.short	(.L_6 - .L_5)
	.align		4
.L_5:
        /*0010*/ 	.word	index@($__internal_5_$__cuda_sm20_dsqrt_rn_f64_mediumpath_v1)
        /*0014*/ 	.word	0x00000000


	//----- nvinfo : EIATTR_FRAME_SIZE
	.align		4
.L_6:
        /*0018*/ 	.byte	0x04, 0x11
        /*001a*/ 	.short	(.L_8 - .L_7)
	.align		4
.L_7:
        /*001c*/ 	.word	index@($__internal_4_$__cuda_sm20_div_rn_f64_full)
        /*0020*/ 	.word	0x00000000


	//----- nvinfo : EIATTR_FRAME_SIZE
	.align		4
.L_8:
        /*0024*/ 	.byte	0x04, 0x11
        /*0026*/ 	.short	(.L_10 - .L_9)
	.align		4
.L_9:
        /*0028*/ 	.word	index@(_Z12kernel_pairsPK3xyziS_PKdPKfS5_P8PairDatai)
        /*002c*/ 	.word	0x00000000


	//----- nvinfo : EIATTR_REGCOUNT
	.align		4
.L_10:
        /*0030*/ 	.byte	0x04, 0x2f
        /*0032*/ 	.short	(.L_12 - .L_11)
	.align		4
.L_11:
        /*0034*/ 	.word	index@(_Z9kernel_2bPK3xyziS_dPKdPKfS5_PdS6_Pii)
        /*0038*/ 	.word	0x00000022


	//----- nvinfo : EIATTR_FRAME_SIZE
	.align		4
.L_12:
        /*003c*/ 	.byte	0x04, 0x11
        /*003e*/ 	.short	(.L_14 - .L_13)
	.align		4
.L_13:
        /*0040*/ 	.word	index@($__internal_3_$__cuda_sm20_dsqrt_rn_f64_mediumpath_v1)
        /*0044*/ 	.word	0x00000018


	//----- nvinfo : EIATTR_FRAME_SIZE
	.align		4
.L_14:
        /*0048*/ 	.byte	0x04, 0x11
        /*004a*/ 	.short	(.L_16 - .L_15)
	.align		4
.L_15:
        /*004c*/ 	.word	index@($__internal_2_$__cuda_sm20_div_rn_f64_full)
        /*0050*/ 	.word	0x00000018


	//----- nvinfo : EIATTR_FRAME_SIZE
	.align		4
.L_16:
        /*0054*/ 	.byte	0x04, 0x11
        /*0056*/ 	.short	(.L_18 - .L_17)
	.align		4
.L_17:
        /*0058*/ 	.word	index@(_Z9kernel_2bPK3xyziS_dPKdPKfS5_PdS6_Pii)
        /*005c*/ 	.word	0x00000018


	//----- nvinfo : EIATTR_REGCOUNT
	.align		4
.L_18:
        /*0060*/ 	.byte	0x04, 0x2f
        /*0062*/ 	.short	(.L_20 - .L_19)
	.align		4
.L_19:
        /*0064*/ 	.word	index@(_Z9kernel_3bPK8PairDataidPdS2_Pii)
        /*0068*/ 	.word	0x00000030


	//----- nvinfo : EIATTR_FRAME_SIZE
	.align		4
.L_20:
        /*006c*/ 	.byte	0x04, 0x11
        /*006e*/ 	.short	(.L_22 - .L_21)
	.align		4
.L_21:
        /*0070*/ 	.word	index@($__internal_1_$__cuda_sm20_div_rn_f64_full)
        /*0074*/ 	.word	0x00000000


	//----- nvinfo : EIATTR_FRAME_SIZE
	.align		4
.L_22:
        /*0078*/ 	.byte	0x04, 0x11
        /*007a*/ 	.short	(.L_24 - .L_23)
	.align		4
.L_23:
        /*007c*/ 	.word	index@(_Z9kernel_3bPK8PairDataidPdS2_Pii)
        /*0080*/ 	.word	0x00000000


	//----- nvinfo : EIATTR_REGCOUNT
	.align		4
.L_24:
        /*0084*/ 	.byte	0x04, 0x2f
        /*0086*/ 	.short	(.L_26 - .L_25)
	.align		4
.L_25:
        /*0088*/ 	.word	index@(_Z9kernel_4bPK8PairDataidPdS2_Pii)
        /*008c*/ 	.word	0x00000046


	//----- nvinfo : EIATTR_FRAME_SIZE
	.align		4
.L_26:
        /*0090*/ 	.byte	0x04, 0x11
        /*0092*/ 	.short	(.L_28 - .L_27)
	.align		4
.L_27:
        /*0094*/ 	.word	index@($__internal_0_$__cuda_sm20_div_rn_f64_full)
        /*0098*/ 	.word	0x00000000


	//----- nvinfo : EIATTR_FRAME_SIZE
	.align		4
.L_28:
        /*009c*/ 	.byte	0x04, 0x11
        /*009e*/ 	.short	(.L_30 - .L_29)
	.align		4
.L_29:
        /*00a0*/ 	.word	index@(_Z9kernel_4bPK8PairDataidPdS2_Pii)
        /*00a4*/ 	.word	0x00000000


	//----- nvinfo : EIATTR_MIN_STACK_SIZE
	.align		4
.L_30:
        /*00a8*/ 	.byte	0x04, 0x12
        /*00aa*/ 	.short	(.L_32 - .L_31)
	.align		4
.L_31:
        /*00ac*/ 	.word	index@(_Z9kernel_4bPK8PairDataidPdS2_Pii)
        /*00b0*/ 	.word	0x00000000


	//----- nvinfo : EIATTR_MIN_STACK_SIZE
	.align		4
.L_32:
        /*00b4*/ 	.byte	0x04, 0x12
        /*00b6*/ 	.short	(.L_34 - .L_33)
	.align		4
.L_33:
        /*00b8*/ 	.word	index@(_Z9kernel_3bPK8PairDataidPdS2_Pii)
        /*00bc*/ 	.word	0x00000000


	//----- nvinfo : EIATTR_MIN_STACK_SIZE
	.align		4
.L_34:
        /*00c0*/ 	.byte	0x04, 0x12
        /*00c2*/ 	.short	(.L_36 - .L_35)
	.align		4
.L_35:
        /*00c4*/ 	.word	index@(_Z9kernel_2bPK3xyziS_dPKdPKfS5_PdS6_Pii)
        /*00c8*/ 	.word	0x00000018


	//----- nvinfo : EIATTR_MIN_STACK_SIZE
	.align		4
.L_36:
        /*00cc*/ 	.byte	0x04, 0x12
        /*00ce*/ 	.short	(.L_38 - .L_37)
	.align		4
.L_37:
        /*00d0*/ 	.word	index@(_Z12kernel_pairsPK3xyziS_PKdPKfS5_P8PairDatai)
        /*00d4*/ 	.word	0x00000000
.L_38:


//--------------------- .nv.compat                --------------------------
	.section	.nv.compat,"",@"SHT_CUDA_COMPAT_INFO"
	.align	4
        /*0000*/ 	.byte	0x02, 0x09, 0x00, 0x00, 0x02, 0x02, 0x01, 0x00, 0x02, 0x05, 0x05, 0x00, 0x03, 0x07, 0x01, 0x01
        /*0010*/ 	.byte	0x02, 0x03, 0x00, 0x00, 0x02, 0x06, 0x01, 0x00, 0x04, 0x0b, 0x08, 0x00, 0x01, 0x00, 0x00, 0x00
        /*0020*/ 	.byte	0x00, 0x00, 0x00, 0x00


//--------------------- .nv.info._Z9kernel_4bPK8PairDataidPdS2_Pii --------------------------
	.section	.nv.info._Z9kernel_4bPK8PairDataidPdS2_Pii,"",@"SHT_CUDA_INFO"
	.sectionflags	@""
	.align	4


	//----- nvinfo : EIATTR_CUDA_API_VERSION
	.align		4
        /*0000*/ 	.byte	0x04, 0x37
        /*0002*/ 	.short	(.L_40 - .L_39)
.L_39:
        /*0004*/ 	.word	0x00000082


	//----- nvinfo : EIATTR_KPARAM_INFO
	.align		4
.L_40:
        /*0008*/ 	.byte	0x04, 0x17
        /*000a*/ 	.short	(.L_42 - .L_41)
.L_41:
        /*000c*/ 	.word	0x00000000
        /*0010*/ 	.short	0x0006
        /*0012*/ 	.short	0x0030
        /*0014*/ 	.byte	0x00, 0xf0, 0x11, 0x00


	//----- nvinfo : EIATTR_KPARAM_INFO
	.align		4
.L_42:
        /*0018*/ 	.byte	0x04, 0x17
        /*001a*/ 	.short	(.L_44 - .L_43)
.L_43:
        /*001c*/ 	.word	0x00000000
        /*0020*/ 	.short	0x0005
        /*0022*/ 	.short	0x0028
        /*0024*/ 	.byte	0x00, 0xf5, 0x21, 0x00


	//----- nvinfo : EIATTR_KPARAM_INFO
	.align		4
.L_44:
        /*0028*/ 	.byte	0x04, 0x17
        /*002a*/ 	.short	(.L_46 - .L_45)
.L_45:
        /*002c*/ 	.word	0x00000000
        /*0030*/ 	.short	0x0004
        /*0032*/ 	.short	0x0020
        /*0034*/ 	.byte	0x00, 0xf5, 0x21, 0x00


	//----- nvinfo : EIATTR_KPARAM_INFO
	.align		4
.L_46:
        /*0038*/ 	.byte	0x04, 0x17
        /*003a*/ 	.short	(.L_48 - .L_47)
.L_47:
        /*003c*/ 	.word	0x00000000
        /*0040*/ 	.short	0x0003
        /*0042*/ 	.short	0x0018
        /*0044*/ 	.byte	0x00, 0xf5, 0x21, 0x00


	//----- nvinfo : EIATTR_KPARAM_INFO
	.align		4
.L_48:
        /*0048*/ 	.byte	0x04, 0x17
        /*004a*/ 	.short	(.L_50 - .L_49)
.L_49:
        /*004c*/ 	.word	0x00000000
        /*0050*/ 	.short	0x0002
        /*0052*/ 	.short	0x0010
        /*0054*/ 	.byte	0x00, 0xf0, 0x21, 0x00


	//----- nvinfo : EIATTR_KPARAM_INFO
	.align		4
.L_50:
        /*0058*/ 	.byte	0x04, 0x17
        /*005a*/ 	.short	(.L_52 - .L_51)
.L_51:
        /*005c*/ 	.word	0x00000000
        /*0060*/ 	.short	0x0001
        /*0062*/ 	.short	0x0008
        /*0064*/ 	.byte	0x00, 0xf0, 0x11, 0x00


	//----- nvinfo : EIATTR_KPARAM_INFO
	.align		4
.L_52:
        /*0068*/ 	.byte	0x04, 0x17
        /*006a*/ 	.short	(.L_54 - .L_53)
.L_53:
        /*006c*/ 	.word	0x00000000
        /*0070*/ 	.short	0x0000
        /*0072*/ 	.short	0x0000
        /*0074*/ 	.byte	0x00, 0xf5, 0x21, 0x00


	//----- nvinfo : EIATTR_SPARSE_MMA_MASK
	.align		4
.L_54:
        /*0078*/ 	.byte	0x03, 0x50
        /*007a*/ 	.short	0x0000


	//----- nvinfo : EIATTR_MAXREG_COUNT
	.align		4
        /*007c*/ 	.byte	0x03, 0x1b
        /*007e*/ 	.short	0x00ff


	//----- nvinfo : EIATTR_MERCURY_ISA_VERSION
	.align		4
        /*0080*/ 	.byte	0x03, 0x5f
        /*0082*/ 	.short	0x0101


	//----- nvinfo : EIATTR_INT_WARP_WIDE_INSTR_OFFSETS
	.align		4
        /*0084*/ 	.byte	0x04, 0x31
        /*0086*/ 	.short	(.L_56 - .L_55)


	//   ....[0]....
.L_55:
        /*0088*/ 	.word	0x00007cb0


	//   ....[1]....
        /*008c*/ 	.word	0x00007dd0


	//----- nvinfo : EIATTR_VRC_CTA_INIT_COUNT
	.align		4
.L_56:
        /*0090*/ 	.byte	0x02, 0x4a
	.zero		1
	.zero		1


	//----- nvinfo : EIATTR_EXIT_INSTR_OFFSETS
	.align		4
        /*0094*/ 	.byte	0x04, 0x1c
        /*0096*/ 	.short	(.L_58 - .L_57)


	//   ....[0]....
.L_57:
        /*0098*/ 	.word	0x00000260


	//   ....[1]....
        /*009c*/ 	.word	0x00000b10


	//   ....[2]....
        /*00a0*/ 	.word	0x00000cc0


	//   ....[3]....
        /*00a4*/ 	.word	0x00000e80


	//   ....[4]....
        /*00a8*/ 	.word	0x00001010


	//   ....[5]....
        /*00ac*/ 	.word	0x000011a0


	//   ....[6]....
        /*00b0*/ 	.word	0x00001240


	//   ....[7]....
        /*00b4*/ 	.word	0x00007ee0


	//----- nvinfo : EIATTR_CRS_STACK_SIZE
	.align		4
.L_58:
        /*00b8*/ 	.byte	0x04, 0x1e
        /*00ba*/ 	.short	(.L_60 - .L_59)
.L_59:
        /*00bc*/ 	.word	0x00000000


	//----- nvinfo : EIATTR_CBANK_PARAM_SIZE
	.align		4
.L_60:
        /*00c0*/ 	.byte	0x03, 0x19
        /*00c2*/ 	.short	0x0034


	//----- nvinfo : EIATTR_PARAM_CBANK
	.align		4
        /*00c4*/ 	.byte	0x04, 0x0a
        /*00c6*/ 	.short	(.L_62 - .L_61)
	.align		4
.L_61:
        /*00c8*/ 	.word	index@(.nv.constant0._Z9kernel_4bPK8PairDataidPdS2_Pii)
        /*00cc*/ 	.short	0x0380
        /*00ce*/ 	.short	0x0034


	//----- nvinfo : EIATTR_SW_WAR
	.align		4
.L_62:
        /*00d0*/ 	.byte	0x04, 0x36
        /*00d2*/ 	.short	(.L_64 - .L_63)
.L_63:
        /*00d4*/ 	.word	0x00000008
.L_64:


//--------------------- .nv.info._Z9kernel_3bPK8PairDataidPdS2_Pii --------------------------
	.section	.nv.info._Z9kernel_3bPK8PairDataidPdS2_Pii,"",@"SHT_CUDA_INFO"
	.sectionflags	@""
	.align	4


	//----- nvinfo : EIATTR_CUDA_API_VERSION
	.align		4
        /*0000*/ 	.byte	0x04, 0x37
        /*0002*/ 	.short	(.L_66 - .L_65)
.L_65:
        /*0004*/ 	.word	0x00000082


	//----- nvinfo : EIATTR_KPARAM_INFO
	.align		4
.L_66:
        /*0008*/ 	.byte	0x04, 0x17
        /*000a*/ 	.short	(.L_68 - .L_67)
.L_67:
        /*000c*/ 	.word	0x00000000
        /*0010*/ 	.short	0x0006
        /*0012*/ 	.short	0x0030
        /*0014*/ 	.byte	0x00, 0xf0, 0x11, 0x00


	//----- nvinfo : EIATTR_KPARAM_INFO
	.align		4
.L_68:
        /*0018*/ 	.byte	0x04, 0x17
        /*001a*/ 	.short	(.L_70 - .L_69)
.L_69:
        /*001c*/ 	.word	0x00000000
        /*0020*/ 	.short	0x0005
        /*0022*/ 	.short	0x0028
        /*0024*/ 	.byte	0x00, 0xf5, 0x21, 0x00


	//----- nvinfo : EIATTR_KPARAM_INFO
	.align		4
.L_70:
        /*0028*/ 	.byte	0x04, 0x17
        /*002a*/ 	.short	(.L_72 - .L_71)
.L_71:
        /*002c*/ 	.word	0x00000000
        /*0030*/ 	.short	0x0004
        /*0032*/ 	.short	0x0020
        /*0034*/ 	.byte	0x00, 0xf5, 0x21, 0x00


	//----- nvinfo : EIATTR_KPARAM_INFO
	.align		4
.L_72:
        /*0038*/ 	.byte	0x04, 0x17
        /*003a*/ 	.short	(.L_74 - .L_73)
.L_73:
        /*003c*/ 	.word	0x00000000
        /*0040*/ 	.short	0x0003
        /*0042*/ 	.short	0x0018
        /*0044*/ 	.byte	0x00, 0xf5, 0x21, 0x00


	//----- nvinfo : EIATTR_KPARAM_INFO
	.align		4
.L_74:
        /*0048*/ 	.byte	0x04, 0x17
        /*004a*/ 	.short	(.L_76 - .L_75)
.L_75:
        /*004c*/ 	.word	0x00000000
        /*0050*/ 	.short	0x0002
        /*0052*/ 	.short	0x0010
        /*0054*/ 	.byte	0x00, 0xf0, 0x21, 0x00


	//----- nvinfo : EIATTR_KPARAM_INFO
	.align		4
.L_76:
        /*0058*/ 	.byte	0x04, 0x17
        /*005a*/ 	.short	(.L_78 - .L_77)
.L_77:
        /*005c*/ 	.word	0x00000000
        /*0060*/ 	.short	0x0001
        /*0062*/ 	.short	0x0008
        /*0064*/ 	.byte	0x00, 0xf0, 0x11, 0x00


	//----- nvinfo : EIATTR_KPARAM_INFO
	.align		4
.L_78:
        /*0068*/ 	.byte	0x04, 0x17
        /*006a*/ 	.short	(.L_80 - .L_79)
.L_79:
        /*006c*/ 	.word	0x00000000
        /*0070*/ 	.short	0x0000
        /*0072*/ 	.short	0x0000
        /*0074*/ 	.byte	0x00, 0xf5, 0x21, 0x00


	//----- nvinfo : EIATTR_SPARSE_MMA_MASK
	.align		4
.L_80:
        /*0078*/ 	.byte	0x03, 0x50
        /*007a*/ 	.short	0x0000


	//----- nvinfo : EIATTR_MAXREG_COUNT
	.align		4
        /*007c*/ 	.byte	0x03, 0x1b
        /*007e*/ 	.short	0x00ff


	//----- nvinfo : EIATTR_MERCURY_ISA_VERSION
	.align		4
        /*0080*/ 	.byte	0x03, 0x5f
        /*0082*/ 	.short	0x0101


	//----- nvinfo : EIATTR_INT_WARP_WIDE_INSTR_OFFSETS
	.align		4
        /*0084*/ 	.byte	0x04, 0x31
        /*0086*/ 	.short	(.L_82 - .L_81)


	//   ....[0]....
.L_81:
        /*0088*/ 	.word	0x00003e80


	//   ....[1]....
        /*008c*/ 	.word	0x00003f60


	//----- nvinfo : EIATTR_VRC_CTA_INIT_COUNT
	.align		4
.L_82:
        /*0090*/ 	.byte	0x02, 0x4a
	.zero		1
	.zero		1


	//----- nvinfo : EIATTR_EXIT_INSTR_OFFSETS
	.align		4
        /*0094*/ 	.byte	0x04, 0x1c
        /*0096*/ 	.short	(.L_84 - .L_83)


	//   ....[0]....
.L_83:
        /*0098*/ 	.word	0x000001f0


	//   ....[1]....
        /*009c*/ 	.word	0x000007f0


	//   ....[2]....
        /*00a0*/ 	.word	0x00000980


	//   ....[3]....
        /*00a4*/ 	.word	0x00000a20


	//   ....[4]....
        /*00a8*/ 	.word	0x00004010


	//----- nvinfo : EIATTR_CRS_STACK_SIZE
	.align		4
.L_84:
        /*00ac*/ 	.byte	0x04, 0x1e
        /*00ae*/ 	.short	(.L_86 - .L_85)
.L_85:
        /*00b0*/ 	.word	0x00000000


	//----- nvinfo : EIATTR_CBANK_PARAM_SIZE
	.align		4
.L_86:
        /*00b4*/ 	.byte	0x03, 0x19
        /*00b6*/ 	.short	0x0034


	//----- nvinfo : EIATTR_PARAM_CBANK
	.align		4
        /*00b8*/ 	.byte	0x04, 0x0a
        /*00ba*/ 	.short	(.L_88 - .L_87)
	.align		4
.L_87:
        /*00bc*/ 	.word	index@(.nv.constant0._Z9kernel_3bPK8PairDataidPdS2_Pii)
        /*00c0*/ 	.short	0x0380
        /*00c2*/ 	.short	0x0034


	//----- nvinfo : EIATTR_SW_WAR
	.align		4
.L_88:
        /*00c4*/ 	.byte	0x04, 0x36
        /*00c6*/ 	.short	(.L_90 - .L_89)
.L_89:
        /*00c8*/ 	.word	0x00000008
.L_90:


//--------------------- .nv.info._Z9kernel_2bPK3xyziS_dPKdPKfS5_PdS6_Pii --------------------------
	.section	.nv.info._Z9kernel_2bPK3xyziS_dPKdPKfS5_PdS6_Pii,"",@"SHT_CUDA_INFO"
	.sectionflags	@""
	.align	4


	//----- nvinfo : EIATTR_CUDA_API_VERSION
	.align		4
        /*0000*/ 	.byte	0x04, 0x37
        /*0002*/ 	.short	(.L_92 - .L_91)
.L_91:
        /*0004*/ 	.word	0x00000082


	//----- nvinfo : EIATTR_KPARAM_INFO
	.align		4
.L_92:
        /*0008*/ 	.byte	0x04, 0x17
        /*000a*/ 	.short	(.L_94 - .L_93)
.L_93:
        /*000c*/ 	.word	0x00000000
        /*0010*/ 	.short	0x000a
        /*0012*/ 	.short	0x0068
        /*0014*/ 	.byte	0x00, 0xf0, 0x11, 0x00


	//----- nvinfo : EIATTR_KPARAM_INFO
	.align		4
.L_94:
        /*0018*/ 	.byte	0x04, 0x17
        /*001a*/ 	.short	(.L_96 - .L_95)
.L_95:
        /*001c*/ 	.word	0x00000000
        /*0020*/ 	.short	0x0009
        /*0022*/ 	.short	0x0060
        /*0024*/ 	.byte	0x00, 0xf5, 0x21, 0x00


	//----- nvinfo : EIATTR_KPARAM_INFO
	.align		4
.L_96:
        /*0028*/ 	.byte	0x04, 0x17
        /*002a*/ 	.short	(.L_98 - .L_97)
.L_97:
        /*002c*/ 	.word	0x00000000
        /*0030*/ 	.short	0x0008
        /*0032*/ 	.short	0x0058
        /*0034*/ 	.byte	0x00, 0xf5, 0x21, 0x00


	//----- nvinfo : EIATTR_KPARAM_INFO
	.align		4
.L_98:
        /*0038*/ 	.byte	0x04, 0x17
        /*003a*/ 	.short	(.L_100 - .L_99)
.L_99:
        /*003c*/ 	.word	0x00000000
        /*0040*/ 	.short	0x0007
        /*0042*/ 	.short	0x0050
        /*0044*/ 	.byte	0x00, 0xf5, 0x21, 0x00


	//----- nvinfo : EIATTR_KPARAM_INFO
	.align		4
.L_100:
        /*0048*/ 	.byte	0x04, 0x17
        /*004a*/ 	.short	(.L_102 - .L_101)
.L_101:
        /*004c*/ 	.word	0x00000000
        /*0050*/ 	.short	0x0006
        /*0052*/ 	.short	0x0048
        /*0054*/ 	.byte	0x00, 0xf5, 0x21, 0x00


	//----- nvinfo : EIATTR_KPARAM_INFO
	.align		4
.L_102:
        /*0058*/ 	.byte	0x04, 0x17
        /*005a*/ 	.short	(.L_104 - .L_103)
.L_103:
        /*005c*/ 	.word	0x00000000
        /*0060*/ 	.short	0x0005
        /*0062*/ 	.short	0x0040
        /*0064*/ 	.byte	0x00, 0xf5, 0x21, 0x00


	//----- nvinfo : EIATTR_KPARAM_INFO
	.align		4
.L_104:
        /*0068*/ 	.byte	0x04, 0x17
        /*006a*/ 	.short	(.L_106 - .L_105)
.L_105:
        /*006c*/ 	.word	0x00000000
        /*0070*/ 	.short	0x0004
        /*0072*/ 	.short	0x0038
        /*0074*/ 	.byte	0x00, 0xf5, 0x21, 0x00


	//----- nvinfo : EIATTR_KPARAM_INFO
	.align		4
.L_106:
        /*0078*/ 	.byte	0x04, 0x17
        /*007a*/ 	.short	(.L_108 - .L_107)
.L_107:
        /*007c*/ 	.word	0x00000000
        /*0080*/ 	.short	0x0003
        /*0082*/ 	.short	0x0030
        /*0084*/ 	.byte	0x00, 0xf0, 0x21, 0x00


	//----- nvinfo : EIATTR_KPARAM_INFO
	.align		4
.L_108:
        /*0088*/ 	.byte	0x04, 0x17
        /*008a*/ 	.short	(.L_110 - .L_109)
.L_109:
        /*008c*/ 	.word	0x00000000
        /*0090*/ 	.short	0x0002
        /*0092*/ 	.short	0x0010
        /*0094*/ 	.byte	0x00, 0xf0, 0x81, 0x00


	//----- nvinfo : EIATTR_KPARAM_INFO
	.align		4
.L_110:
        /*0098*/ 	.byte	0x04, 0x17
        /*009a*/ 	.short	(.L_112 - .L_111)
.L_111:
        /*009c*/ 	.word	0x00000000
        /*00a0*/ 	.short	0x0001
        /*00a2*/ 	.short	0x0008
        /*00a4*/ 	.byte	0x00, 0xf0, 0x11, 0x00


	//----- nvinfo : EIATTR_KPARAM_INFO
	.align		4
.L_112:
        /*00a8*/ 	.byte	0x04, 0x17
        /*00aa*/ 	.short	(.L_114 - .L_113)
.L_113:
        /*00ac*/ 	.word	0x00000000
        /*00b0*/ 	.short	0x0000
        /*00b2*/ 	.short	0x0000
        /*00b4*/ 	.byte	0x00, 0xf5, 0x21, 0x00


	//----- nvinfo : EIATTR_SPARSE_MMA_MASK
	.align		4
.L_114:
        /*00b8*/ 	.byte	0x03, 0x50
        /*00ba*/ 	.short	0x0000


	//----- nvinfo : EIATTR_MAXREG_COUNT
	.align		4
        /*00bc*/ 	.byte	0x03, 0x1b
        /*00be*/ 	.short	0x00ff


	//----- nvinfo : EIATTR_EXTERNS
	.align		4
        /*00c0*/ 	.byte	0x04, 0x0f
        /*00c2*/ 	.short	(.L_116 - .L_115)


	//   ....[0]....
	.align		4
.L_115:
        /*00c4*/ 	.word	index@(vprintf)


	//----- nvinfo : EIATTR_MERCURY_ISA_VERSION
	.align		4
.L_116:
        /*00c8*/ 	.byte	0x03, 0x5f
        /*00ca*/ 	.short	0x0101


	//----- nvinfo : EIATTR_INT_WARP_WIDE_INSTR_OFFSETS
	.align		4
        /*00cc*/ 	.byte	0x04, 0x31
        /*00ce*/ 	.short	(.L_118 - .L_117)


	//   ....[0]....
.L_117:
        /*00d0*/ 	.word	0x00001e00


	//   ....[1]....
        /*00d4*/ 	.word	0x00001eb0


	//----- nvinfo : EIATTR_VRC_CTA_INIT_COUNT
	.align		4
.L_118:
        /*00d8*/ 	.byte	0x02, 0x4a
	.zero		1
	.zero		1


	//----- nvinfo : EIATTR_SYSCALL_OFFSETS
	.align		4
        /*00dc*/ 	.byte	0x04, 0x46
        /*00de*/ 	.short	(.L_120 - .L_119)


	//   ....[0]....
.L_119:
        /*00e0*/ 	.word	0x00000340


	//   ....[1]....
        /*00e4*/ 	.word	0x00000a00


	//   ....[2]....
        /*00e8*/ 	.word	0x00000c40


	//----- nvinfo : EIATTR_EXIT_INSTR_OFFSETS
	.align		4
.L_120:
        /*00ec*/ 	.byte	0x04, 0x1c
        /*00ee*/ 	.short	(.L_122 - .L_121)


	//   ....[0]....
.L_121:
        /*00f0*/ 	.word	0x00000120


	//   ....[1]....
        /*00f4*/ 	.word	0x00001de0


	//   ....[2]....
        /*00f8*/ 	.word	0x00001f10


	//----- nvinfo : EIATTR_CRS_STACK_SIZE
	.align		4
.L_122:
        /*00fc*/ 	.byte	0x04, 0x1e
        /*00fe*/ 	.short	(.L_124 - .L_123)
.L_123:
        /*0100*/ 	.word	0x00000000


	//----- nvinfo : EIATTR_CBANK_PARAM_SIZE
	.align		4
.L_124:
        /*0104*/ 	.byte	0x03, 0x19
        /*0106*/ 	.short	0x006c


	//----- nvinfo : EIATTR_PARAM_CBANK
	.align		4
        /*0108*/ 	.byte	0x04, 0x0a
        /*010a*/ 	.short	(.L_126 - .L_125)
	.align		4
.L_125:
        /*010c*/ 	.word	index@(.nv.constant0._Z9kernel_2bPK3xyziS_dPKdPKfS5_PdS6_Pii)
        /*0110*/ 	.short	0x0380
        /*0112*/ 	.short	0x006c


	//----- nvinfo : EIATTR_SW_WAR
	.align		4
.L_126:
        /*0114*/ 	.byte	0x04, 0x36
        /*0116*/ 	.short	(.L_128 - .L_127)
.L_127:
        /*0118*/ 	.word	0x00000008
.L_128:


//--------------------- .nv.info._Z12kernel_pairsPK3xyziS_PKdPKfS5_P8PairDatai --------------------------
	.section	.nv.info._Z12kernel_pairsPK3xyziS_PKdPKfS5_P8PairDatai,"",@"SHT_CUDA_INFO"
	.sectionflags	@""
	.align	4


	//----- nvinfo : EIATTR_CUDA_API_VERSION
	.align		4
        /*0000*/ 	.byte	0x04, 0x37
        /*0002*/ 	.short	(.L_130 - .L_129)
.L_129:
        /*0004*/ 	.word	0x00000082


	//----- nvinfo : EIATTR_KPARAM_INFO
	.align		4
.L_130:
        /*0008*/ 	.byte	0x04, 0x17
        /*000a*/ 	.short	(.L_132 - .L_131)
.L_131:
        /*000c*/ 	.word	0x00000000
        /*0010*/ 	.short	0x0007
        /*0012*/ 	.short	0x0050
        /*0014*/ 	.byte	0x00, 0xf0, 0x11, 0x00


	//----- nvinfo : EIATTR_KPARAM_INFO
	.align		4
.L_132:
        /*0018*/ 	.byte	0x04, 0x17
        /*001a*/ 	.short	(.L_134 - .L_133)
.L_133:
        /*001c*/ 	.word	0x00000000
        /*0020*/ 	.short	0x0006
        /*0022*/ 	.short	0x0048
        /*0024*/ 	.byte	0x00, 0xf5, 0x21, 0x00


	//----- nvinfo : EIATTR_KPARAM_INFO
	.align		4
.L_134:
        /*0028*/ 	.byte	0x04, 0x17
        /*002a*/ 	.short	(.L_136 - .L_135)
.L_135:
        /*002c*/ 	.word	0x00000000
        /*0030*/ 	.short	0x0005
        /*0032*/ 	.short	0x0040
        /*0034*/ 	.byte	0x00, 0xf5, 0x21, 0x00


	//----- nvinfo : EIATTR_KPARAM_INFO
	.align		4
.L_136:
        /*0038*/ 	.byte	0x04, 0x17
        /*003a*/ 	.short	(.L_138 - .L_137)
.L_137:
        /*003c*/ 	.word	0x00000000
        /*0040*/ 	.short	0x0004
        /*0042*/ 	.short	0x0038
        /*0044*/ 	.byte	0x00, 0xf5, 0x21, 0x00


	//----- nvinfo : EIATTR_KPARAM_INFO
	.align		4
.L_138:
        /*0048*/ 	.byte	0x04, 0x17
        /*004a*/ 	.short	(.L_140 - .L_139)
.L_139:
        /*004c*/ 	.word	0x00000000
        /*0050*/ 	.short	0x0003
        /*0052*/ 	.short	0x0030
        /*0054*/ 	.byte	0x00, 0xf5, 0x21, 0x00


	//----- nvinfo : EIATTR_KPARAM_INFO
	.align		4
.L_140:
        /*0058*/ 	.byte	0x04, 0x17
        /*005a*/ 	.short	(.L_142 - .L_141)
.L_141:
        /*005c*/ 	.word	0x00000000
        /*0060*/ 	.short	0x0002
        /*0062*/ 	.short	0x0010
        /*0064*/ 	.byte	0x00, 0xf0, 0x81, 0x00


	//----- nvinfo : EIATTR_KPARAM_INFO
	.align		4
.L_142:
        /*0068*/ 	.byte	0x04, 0x17
        /*006a*/ 	.short	(.L_144 - .L_143)
.L_143:
        /*006c*/ 	.word	0x00000000
        /*0070*/ 	.short	0x0001
        /*0072*/ 	.short	0x0008
        /*0074*/ 	.byte	0x00, 0xf0, 0x11, 0x00


	//----- nvinfo : EIATTR_KPARAM_INFO
	.align		4
.L_144:
        /*0078*/ 	.byte	0x04, 0x17
        /*007a*/ 	.short	(.L_146 - .L_145)
.L_145:
        /*007c*/ 	.word	0x00000000
        /*0080*/ 	.short	0x0000
        /*0082*/ 	.short	0x0000
        /*0084*/ 	.byte	0x00, 0xf5, 0x21, 0x00


	//----- nvinfo : EIATTR_SPARSE_MMA_MASK
	.align		4
.L_146:
        /*0088*/ 	.byte	0x03, 0x50
        /*008a*/ 	.short	0x0000


	//----- nvinfo : EIATTR_MAXREG_COUNT
	.align		4
        /*008c*/ 	.byte	0x03, 0x1b
        /*008e*/ 	.short	0x00ff


	//----- nvinfo : EIATTR_MERCURY_ISA_VERSION
	.align		4
        /*0090*/ 	.byte	0x03, 0x5f
        /*0092*/ 	.short	0x0101


	//----- nvinfo : EIATTR_VRC_CTA_INIT_COUNT
	.align		4
        /*0094*/ 	.byte	0x02, 0x4a
	.zero		1
	.zero		1


	//----- nvinfo : EIATTR_EXIT_INSTR_OFFSETS
	.align		4
        /*0098*/ 	.byte	0x04, 0x1c
        /*009a*/ 	.short	(.L_148 - .L_147)


	//   ....[0]....
.L_147:
        /*009c*/ 	.word	0x000000f0


	//   ....[1]....
        /*00a0*/ 	.word	0x00000c90


	//----- nvinfo : EIATTR_CRS_STACK_SIZE
	.align		4
.L_148:
        /*00a4*/ 	.byte	0x04, 0x1e
        /*00a6*/ 	.short	(.L_150 - .L_149)
.L_149:
        /*00a8*/ 	.word	0x00000000


	//----- nvinfo : EIATTR_CBANK_PARAM_SIZE
	.align		4
.L_150:
        /*00ac*/ 	.byte	0x03, 0x19
        /*00ae*/ 	.short	0x0054


	//----- nvinfo : EIATTR_PARAM_CBANK
	.align		4
        /*00b0*/ 	.byte	0x04, 0x0a
        /*00b2*/ 	.short	(.L_152 - .L_151)
	.align		4
.L_151:
        /*00b4*/ 	.word	index@(.nv.constant0._Z12kernel_pairsPK3xyziS_PKdPKfS5_P8PairDatai)
        /*00b8*/ 	.short	0x0380
        /*00ba*/ 	.short	0x0054


	//----- nvinfo : EIATTR_SW_WAR
	.align		4
.L_152:
        /*00bc*/ 	.byte	0x04, 0x36
        /*00be*/ 	.short	(.L_154 - .L_153)
.L_153:
        /*00c0*/ 	.word	0x00000008
.L_154:


//--------------------- .nv.callgraph             --------------------------
	.section	.nv.callgraph,"",@"SHT_CUDA_CALLGRAPH"
	.align	4
	.sectionentsize	8
	.align		4
        /*0000*/ 	.word	0x00000000
	.align		4
        /*0004*/ 	.word	0xffffffff
	.align		4
        /*0008*/ 	.word	index@(_Z9kernel_2bPK3xyziS_dPKdPKfS5_PdS6_Pii)
	.align		4
        /*000c*/ 	.word	index@(vprintf)
	.align		4
        /*0010*/ 	.word	0x00000000
	.align		4
        /*0014*/ 	.word	0xfffffffe
	.align		4
        /*0018*/ 	.word	0x00000000
	.align		4
        /*001c*/ 	.word	0xfffffffd
	.align		4
        /*0020*/ 	.word	0x00000000
	.align		4
        /*0024*/ 	.word	0xfffffffc


//--------------------- .nv.constant4             --------------------------
	.section	.nv.constant4,"a",@progbits
	.align	8
	.align		8
.nv.constant4:
        /*0000*/ 	.dword	$str
	.align		8
        /*0008*/ 	.dword	$str$1
	.align		8
        /*0010*/ 	.dword	$str$2
	.align		8
        /*0018*/ 	.dword	vprintf


//--------------------- .text._Z9kernel_4bPK8PairDataidPdS2_Pii --------------------------
	.section	.text._Z9kernel_4bPK8PairDataidPdS2_Pii,"ax",@progbits
	.align	128
        .global         _Z9kernel_4bPK8PairDataidPdS2_Pii
        .type           _Z9kernel_4bPK8PairDataidPdS2_Pii,@function
        .size           _Z9kernel_4bPK8PairDataidPdS2_Pii,(.L_x_210 - _Z9kernel_4bPK8PairDataidPdS2_Pii)
        .other          _Z9kernel_4bPK8PairDataidPdS2_Pii,@"STO_CUDA_ENTRY STV_DEFAULT"
_Z9kernel_4bPK8PairDataidPdS2_Pii:
.text._Z9kernel_4bPK8PairDataidPdS2_Pii:
[----:B------:R-:W-:Y:S01]  /*0000*/  LDC R1, c[0x0][0x37c] ;  /* 0x0000df00ff017b82 */ /* 0x000fe20000000800 */
[----:B------:R-:W0:Y:S01]  /*0010*/  LDCU UR15, c[0x0][0x388] ;  /* 0x00007100ff0f77ac */ /* 0x000e220008000800 */
[----:B------:R-:W1:Y:S06]  /*0020*/  S2R R0, SR_TID.X ;  /* 0x0000000000007919 */ /* 0x000e6c0000002100 */
[----:B------:R-:W1:Y:S08]  /*0030*/  S2UR UR14, SR_CTAID.X ;  /* 0x00000000000e79c3 */ /* 0x000e700000002500 */
[----:B------:R-:W1:Y:S01]  /*0040*/  LDC R9, c[0x0][0x360] ;  /* 0x0000d800ff097b82 */ /* 0x000e620000000800 */
[----:B0-----:R-:W-:-:S02]  /*0050*/  UIADD3 UR11, UPT, UPT, UR15, -0x1, URZ ;  /* 0xffffffff0f0b7890 */ /* 0x001fc4000fffe0ff */
[----:B------:R-:W-:Y:S02]  /*0060*/  UIADD3 UR12, UPT, UPT, UR15, -0x2, URZ ;  /* 0xfffffffe0f0c7890 */ /* 0x000fe4000fffe0ff */
[----:B------:R-:W-:Y:S02]  /*0070*/  UIMAD.WIDE UR4, UR11, UR15, URZ ;  /* 0x0000000f0b0472a5 */ /* 0x000fe4000f8e02ff */
[----:B------:R-:W-:Y:S02]  /*0080*/  USHF.R.S32.HI UR8, URZ, 0x1f, UR12 ;  /* 0x0000001fff087899 */ /* 0x000fe4000801140c */
[----:B------:R-:W-:Y:S02]  /*0090*/  UIMAD UR5, UR5, UR12, URZ ;  /* 0x0000000c050572a4 */ /* 0x000fe4000f8e02ff */
[----:B------:R-:W-:Y:S02]  /*00a0*/  UIMAD.WIDE.U32 UR6, UR4, UR12, URZ ;  /* 0x0000000c040672a5 */ /* 0x000fe4000f8e00ff */
[----:B------:R-:W-:-:S02]  /*00b0*/  UIMAD UR4, UR4, UR8, UR5 ;  /* 0x00000008040472a4 */ /* 0x000fc4000f8e0205 */
[----:B------:R-:W-:Y:S02]  /*00c0*/  UIADD3 UR13, UPT, UPT, UR15, -0x3, URZ ;  /* 0xfffffffd0f0d7890 */ /* 0x000fe4000fffe0ff */
[----:B------:R-:W-:Y:S01]  /*00d0*/  UIADD3 UR4, UPT, UPT, UR7, UR4, URZ ;  /* 0x0000000407047290 */ /* 0x000fe2000fffe0ff */
[----:B-1----:R-:W-:Y:S01]  /*00e0*/  IMAD R9, R9, UR14, R0 ;  /* 0x0000000e09097c24 */ /* 0x002fe2000f8e0200 */
[----:B------:R-:W-:Y:S02]  /*00f0*/  USHF.R.S32.HI UR7, URZ, 0x1f, UR13 ;  /* 0x0000001fff077899 */ /* 0x000fe4000801140d */
[----:B------:R-:W-:Y:S02]  /*0100*/  UIMAD UR8, UR4, UR13, URZ ;  /* 0x0000000d040872a4 */ /* 0x000fe4000f8e02ff */
[----:B------:R-:W-:Y:S02]  /*0110*/  UIMAD.WIDE.U32 UR4, UR6, UR13, URZ ;  /* 0x0000000d060472a5 */ /* 0x000fe4000f8e00ff */
[----:B------:R-:W-:-:S04]  /*0120*/  UIMAD UR7, UR7, UR6, UR8 ;  /* 0x00000006070772a4 */ /* 0x000fc8000f8e0208 */
[----:B------:R-:W-:-:S04]  /*0130*/  UIADD3 UR10, UPT, UPT, UR5, UR7, URZ ;  /* 0x00000007050a7290 */ /* 0x000fc8000fffe0ff */
[----:B------:R-:W-:Y:S02]  /*0140*/  UIMAD.WIDE.U32 UR6, UR10, -0x55555555, URZ ;  /* 0xaaaaaaab0a0678a5 */ /* 0x000fe4000f8e00ff */
[----:B------:R-:W-:Y:S02]  /*0150*/  UISETP.LT.AND UP1, UPT, UR10, URZ, UPT ;  /* 0x000000ff0a00728c */ /* 0x000fe4000bf21270 */
[----:B------:R-:W-:Y:S02]  /*0160*/  UIMAD.WIDE.U32 UR6, UP0, UR4, 0x2aaaaaaa, UR6 ;  /* 0x2aaaaaaa040678a5 */ /* 0x000fe4000f800006 */
[----:B------:R-:W-:Y:S02]  /*0170*/  UIMAD.WIDE.U32 UR4, UR4, -0x55555555, URZ ;  /* 0xaaaaaaab040478a5 */ /* 0x000fe4000f8e00ff */
[----:B------:R-:W-:Y:S02]  /*0180*/  UIADD3.X UR9, UPT, UPT, URZ, URZ, URZ, UP0, !UPT ;  /* 0x000000ffff097290 */ /* 0x000fe400087fe4ff */
[----:B------:R-:W-:Y:S01]  /*0190*/  UIADD3 URZ, UP0, UPT, UR5, UR6, URZ ;  /* 0x0000000605ff7290 */ /* 0x000fe2000ff1e0ff */
[----:B------:R-:W-:-:S03]  /*01a0*/  UMOV UR8, UR7 ;  /* 0x0000000700087c82 */ /* 0x000fc60008000000 */
[----:B------:R-:W-:-:S04]  /*01b0*/  UIMAD.WIDE.U32.X UR4, UR10, 0x2aaaaaaa, UR8, UP0 ;  /* 0x2aaaaaaa0a0478a5 */ /* 0x000fc800080e0408 */
[----:B------:R-:W-:-:S04]  /*01c0*/  UIADD3 UR6, UP0, UPT, UR4, 0x55555555, URZ ;  /* 0x5555555504067890 */ /* 0x000fc8000ff1e0ff */
[----:B------:R-:W-:Y:S02]  /*01d0*/  UIADD3.X UR7, UPT, UPT, UR5, -0x2aaaaaab, URZ, UP0, !UPT ;  /* 0xd555555505077890 */ /* 0x000fe400087fe4ff */
[----:B------:R-:W-:Y:S02]  /*01e0*/  USEL UR4, UR6, UR4, UP1 ;  /* 0x0000000406047287 */ /* 0x000fe40008800000 */
[----:B------:R-:W-:-:S04]  /*01f0*/  USEL UR5, UR7, UR5, UP1 ;  /* 0x0000000507057287 */ /* 0x000fc80008800000 */
[----:B------:R-:W-:-:S04]  /*0200*/  USHF.R.S64 UR4, UR4, 0x2, UR5 ;  /* 0x0000000204047899 */ /* 0x000fc80008001005 */
[----:B------:R-:W-:-:S04]  /*0210*/  ULEA.HI UR4, UP0, UR5, UR4, URZ, 0x1 ;  /* 0x0000000405047291 */ /* 0x000fc8000f8108ff */
[----:B------:R-:W-:Y:S02]  /*0220*/  ULEA.HI.X.SX32 UR5, UR5, URZ, 0x1e, UP0 ;  /* 0x000000ff05057291 */ /* 0x000fe400080ff6ff */
[----:B------:R-:W-:-:S04]  /*0230*/  ISETP.LT.U32.AND P0, PT, R9, UR4, PT ;  /* 0x0000000409007c0c */ /* 0x000fc8000bf01070 */
[----:B------:R-:W-:-:S05]  /*0240*/  IMAD.U32 R0, RZ, RZ, UR5 ;  /* 0x00000005ff007e24 */ /* 0x000fca000f8e00ff */
[----:B------:R-:W-:-:S13]  /*0250*/  ISETP.GT.AND.EX P0, PT, R0, RZ, PT, P0 ;  /* 0x000000ff0000720c */ /* 0x000fda0003f04300 */
[----:B------:R-:W-:Y:S05]  /*0260*/  @!P0 EXIT ;  /* 0x000000000000894d */ /* 0x000fea0003800000 */
[----:B------:R-:W-:Y:S01]  /*0270*/  UISETP.GE.AND UP0, UPT, UR15, 0x4, UPT ;  /* 0x000000040f00788c */ /* 0x000fe2000bf06270 */
[----:B------:R-:W-:Y:S02]  /*0280*/  IMAD.MOV.U32 R8, RZ, RZ, RZ ;  /* 0x000000ffff087224 */ /* 0x000fe400078e00ff */
[----:B------:R-:W-:-:S06]  /*0290*/  IMAD.MOV.U32 R11, RZ, RZ, RZ ;  /* 0x000000ffff0b7224 */ /* 0x000fcc00078e00ff */
[----:B------:R-:W-:Y:S05]  /*02a0*/  BRA.U !UP0, `(.L_x_0) ;  /* 0x0000000108987547 */ /* 0x000fea000b800000 */
[----:B------:R-:W-:Y:S01]  /*02b0*/  BSSY.RECONVERGENT B0, `(.L_x_0) ;  /* 0x0000025000007945 */ /* 0x000fe20003800200 */
[----:B------:R-:W-:Y:S01]  /*02c0*/  IMAD.MOV.U32 R11, RZ, RZ, RZ ;  /* 0x000000ffff0b7224 */ /* 0x000fe200078e00ff */
[----:B------:R-:W0:Y:S06]  /*02d0*/  LDCU UR4, c[0x0][0x388] ;  /* 0x00007100ff0477ac */ /* 0x000e2c0008000800 */
.L_x_2:
[----:B------:R-:W-:Y:S02]  /*02e0*/  LOP3.LUT R0, RZ, R11, RZ, 0x33, !PT ;  /* 0x0000000bff007212 */ /* 0x000fe400078e33ff */
[----:B0-----:R-:W-:-:S03]  /*02f0*/  IADD3 R2, PT, PT, -R11, UR4, RZ ;  /* 0x000000040b027c10 */ /* 0x001fc6000fffe1ff */
[----:B------:R-:W-:Y:S02]  /*0300*/  VIADD R0, R0, UR4 ;  /* 0x0000000400007c36 */ /* 0x000fe40008000000 */
[C---:B------:R-:W-:Y:S02]  /*0310*/  VIADD R3, R2.reuse, 0xfffffffe ;  /* 0xfffffffe02037836 */ /* 0x040fe40000000000 */
[----:B------:R-:W-:Y:S02]  /*0320*/  VIADD R5, R2, 0xfffffffd ;  /* 0xfffffffd02057836 */ /* 0x000fe40000000000 */
[----:B------:R-:W-:-:S03]  /*0330*/  IMAD.WIDE R2, R3, R0, RZ ;  /* 0x0000000003027225 */ /* 0x000fc600078e02ff */
[----:B------:R-:W-:Y:S01]  /*0340*/  SHF.R.S32.HI R7, RZ, 0x1f, R5 ;  /* 0x0000001fff077819 */ /* 0x000fe20000011405 */
[-C--:B------:R-:W-:Y:S02]  /*0350*/  IMAD R0, R3, R5.reuse, RZ ;  /* 0x0000000503007224 */ /* 0x080fe400078e02ff */
[----:B------:R-:W-:-:S04]  /*0360*/  IMAD.WIDE.U32 R4, R2, R5, RZ ;  /* 0x0000000502047225 */ /* 0x000fc800078e00ff */
[----:B------:R-:W-:-:S04]  /*0370*/  IMAD R7, R2, R7, R0 ;  /* 0x0000000702077224 */ /* 0x000fc800078e0200 */
[----:B------:R-:W-:-:S04]  /*0380*/  IMAD.IADD R13, R5, 0x1, R7 ;  /* 0x00000001050d7824 */ /* 0x000fc800078e0207 */
[C---:B------:R-:W-:Y:S01]  /*0390*/  IMAD.WIDE.U32 R2, R13.reuse, -0x55555555, RZ ;  /* 0xaaaaaaab0d027825 */ /* 0x040fe200078e00ff */
[----:B------:R-:W-:-:S03]  /*03a0*/  ISETP.LT.AND P1, PT, R13, RZ, PT ;  /* 0x000000ff0d00720c */ /* 0x000fc60003f21270 */
[----:B------:R-:W-:-:S04]  /*03b0*/  IMAD.WIDE.U32 R2, P0, R4, 0x2aaaaaaa, R2 ;  /* 0x2aaaaaaa04027825 */ /* 0x000fc80007800002 */
[----:B------:R-:W-:-:S04]  /*03c0*/  IMAD.WIDE.U32 R4, R4, -0x55555555, RZ ;  /* 0xaaaaaaab04047825 */ /* 0x000fc800078e00ff */
[----:B------:R-:W-:Y:S01]  /*03d0*/  IMAD.X R7, RZ, RZ, RZ, P0 ;  /* 0x000000ffff077224 */ /* 0x000fe200000e06ff */
[----:B------:R-:W-:Y:S01]  /*03e0*/  IADD3 RZ, P0, PT, R5, R2, RZ ;  /* 0x0000000205ff7210 */ /* 0x000fe20007f1e0ff */
[----:B------:R-:W-:-:S04]  /*03f0*/  IMAD.MOV.U32 R6, RZ, RZ, R3 ;  /* 0x000000ffff067224 */ /* 0x000fc800078e0003 */
[----:B------:R-:W-:-:S03]  /*0400*/  IMAD.WIDE.U32.X R2, R13, 0x2aaaaaaa, R6, P0 ;  /* 0x2aaaaaaa0d027825 */ /* 0x000fc600000e0406 */
[----:B------:R-:W-:-:S04]  /*0410*/  IADD3 R5, P0, PT, R2, 0x55555555, RZ ;  /* 0x5555555502057810 */ /* 0x000fc80007f1e0ff */
[----:B------:R-:W-:Y:S02]  /*0420*/  IADD3.X R7, PT, PT, R3, -0x2aaaaaab, RZ, P0, !PT ;  /* 0xd555555503077810 */ /* 0x000fe400007fe4ff */
[----:B------:R-:W-:Y:S02]  /*0430*/  SEL R0, R5, R2, P1 ;  /* 0x0000000205007207 */ /* 0x000fe40000800000 */
[----:B------:R-:W-:-:S04]  /*0440*/  SEL R3, R7, R3, P1 ;  /* 0x0000000307037207 */ /* 0x000fc80000800000 */
[----:B------:R-:W-:-:S04]  /*0450*/  LEA.HI R0, P0, R3, R0, RZ, 0x1 ;  /* 0x0000000003007211 */ /* 0x000fc800078108ff */
[----:B------:R-:W-:Y:S02]  /*0460*/  IADD3.X R3, PT, PT, RZ, R3, RZ, P0, !PT ;  /* 0x00000003ff037210 */ /* 0x000fe400007fe4ff */
[----:B------:R-:W-:-:S04]  /*0470*/  ISETP.GE.U32.AND P0, PT, R9, R0, PT ;  /* 0x000000000900720c */ /* 0x000fc80003f06070 */
[----:B------:R-:W-:-:S13]  /*0480*/  ISETP.GE.AND.EX P0, PT, R8, R3, PT, P0 ;  /* 0x000000030800720c */ /* 0x000fda0003f06300 */
[----:B------:R-:W-:Y:S05]  /*0490*/  @!P0 BRA `(.L_x_1) ;  /* 0x0000000000188947 */ /* 0x000fea0003800000 */
[----:B------:R-:W-:Y:S01]  /*04a0*/  VIADD R11, R11, 0x1 ;  /* 0x000000010b0b7836 */ /* 0x000fe20000000000 */
[----:B------:R-:W-:-:S04]  /*04b0*/  IADD3 R9, P1, PT, -R0, R9, RZ ;  /* 0x0000000900097210 */ /* 0x000fc80007f3e1ff */
[----:B------:R-:W-:Y:S01]  /*04c0*/  ISETP.NE.AND P0, PT, R11, UR13, PT ;  /* 0x0000000d0b007c0c */ /* 0x000fe2000bf05270 */
[----:B------:R-:W-:-:S12]  /*04d0*/  IMAD.X R8, R8, 0x1, ~R3, P1 ;  /* 0x0000000108087824 */ /* 0x000fd800008e0e03 */
[----:B------:R-:W-:Y:S05]  /*04e0*/  @P0 BRA `(.L_x_2) ;  /* 0xfffffffc007c0947 */ /* 0x000fea000383ffff */
[----:B------:R-:W-:-:S07]  /*04f0*/  IMAD.U32 R11, RZ, RZ, UR13 ;  /* 0x0000000dff0b7e24 */ /* 0x000fce000f8e00ff */
.L_x_1:
[----:B------:R-:W-:Y:S05]  /*0500*/  BSYNC.RECONVERGENT B0 ;  /* 0x0000000000007941 */ /* 0x000fea0003800200 */
.L_x_0:
[----:B------:R-:W-:Y:S01]  /*0510*/  VIADD R10, R11, 0x1 ;  /* 0x000000010b0a7836 */ /* 0x000fe20000000000 */
[----:B------:R-:W-:Y:S01]  /*0520*/  BSSY.RECONVERGENT B0, `(.L_x_3) ;  /* 0x000001a000007945 */ /* 0x000fe20003800200 */
[----:B------:R-:W-:-:S03]  /*0530*/  IMAD.MOV.U32 R0, RZ, RZ, R11 ;  /* 0x000000ffff007224 */ /* 0x000fc600078e000b */
[----:B------:R-:W-:-:S13]  /*0540*/  ISETP.GE.AND P0, PT, R10, UR12, PT ;  /* 0x0000000c0a007c0c */ /* 0x000fda000bf06270 */
[----:B------:R-:W-:Y:S05]  /*0550*/  @P0 BRA `(.L_x_4) ;  /* 0x0000000000580947 */ /* 0x000fea0003800000 */
[----:B------:R-:W-:Y:S02]  /*0560*/  IMAD.MOV.U32 R0, RZ, RZ, R10 ;  /* 0x000000ffff007224 */ /* 0x000fe400078e000a */
[----:B------:R-:W-:-:S07]  /*0570*/  IMAD.MOV.U32 R4, RZ, RZ, R11 ;  /* 0x000000ffff047224 */ /* 0x000fce00078e000b */
.L_x_5:
[----:B------:R-:W-:Y:S01]  /*0580*/  IADD3 R3, PT, PT, -R0, UR12, RZ ;  /* 0x0000000c00037c10 */ /* 0x000fe2000fffe1ff */
[----:B------:R-:W-:Y:S01]  /*0590*/  IMAD.MOV.U32 R10, RZ, RZ, R0 ;  /* 0x000000ffff0a7224 */ /* 0x000fe200078e0000 */
[----:B------:R-:W-:Y:S02]  /*05a0*/  IADD3 R2, PT, PT, -R4, UR12, RZ ;  /* 0x0000000c04027c10 */ /* 0x000fe4000fffe1ff */
[----:B------:R-:W-:-:S03]  /*05b0*/  MOV R0, R4 ;  /* 0x0000000400007202 */ /* 0x000fc60000000f00 */
[----:B------:R-:W-:-:S05]  /*05c0*/  IMAD.WIDE R2, R3, R2, RZ ;  /* 0x0000000203027225 */ /* 0x000fca00078e02ff */
[----:B------:R-:W-:-:S05]  /*05d0*/  LEA.HI R2, P0, R3, R2, RZ, 0x1 ;  /* 0x0000000203027211 */ /* 0x000fca00078108ff */
[----:B------:R-:W-:-:S05]  /*05e0*/  IMAD.X R3, RZ, RZ, R3, P0 ;  /* 0x000000ffff037224 */ /* 0x000fca00000e0603 */
[--C-:B------:R-:W-:Y:S02]  /*05f0*/  SHF.R.S64 R2, R2, 0x1, R3.reuse ;  /* 0x0000000102027819 */ /* 0x100fe40000001003 */
[----:B------:R-:W-:Y:S02]  /*0600*/  SHF.R.S32.HI R3, RZ, 0x1, R3 ;  /* 0x00000001ff037819 */ /* 0x000fe40000011403 */
[----:B------:R-:W-:-:S04]  /*0610*/  ISETP.GE.U32.AND P0, PT, R9, R2, PT ;  /* 0x000000020900720c */ /* 0x000fc80003f06070 */
[----:B------:R-:W-:-:S13]  /*0620*/  ISETP.GE.AND.EX P0, PT, R8, R3, PT, P0 ;  /* 0x000000030800720c */ /* 0x000fda0003f06300 */
[----:B------:R-:W-:Y:S05]  /*0630*/  @!P0 BRA `(.L_x_4) ;  /* 0x0000000000208947 */ /* 0x000fea0003800000 */
[----:B------:R-:W-:Y:S01]  /*0640*/  VIADD R0, R10, 0x1 ;  /* 0x000000010a007836 */ /* 0x000fe20000000000 */
[----:B------:R-:W-:Y:S01]  /*0650*/  IADD3 R9, P1, PT, -R2, R9, RZ ;  /* 0x0000000902097210 */ /* 0x000fe20007f3e1ff */
[----:B------:R-:W-:-:S03]  /*0660*/  IMAD.MOV.U32 R4, RZ, RZ, R10 ;  /* 0x000000ffff047224 */ /* 0x000fc600078e000a */
[----:B------:R-:W-:Y:S01]  /*0670*/  ISETP.NE.AND P0, PT, R0, UR12, PT ;  /* 0x0000000c00007c0c */ /* 0x000fe2000bf05270 */
[----:B------:R-:W-:-:S12]  /*0680*/  IMAD.X R8, R8, 0x1, ~R3, P1 ;  /* 0x0000000108087824 */ /* 0x000fd800008e0e03 */
[----:B------:R-:W-:Y:S05]  /*0690*/  @P0 BRA `(.L_x_5) ;  /* 0xfffffffc00b80947 */ /* 0x000fea000383ffff */
[----:B------:R-:W-:Y:S02]  /*06a0*/  IMAD.U32 R0, RZ, RZ, UR13 ;  /* 0x0000000dff007e24 */ /* 0x000fe4000f8e00ff */
[----:B------:R-:W-:-:S07]  /*06b0*/  IMAD.U32 R10, RZ, RZ, UR12 ;  /* 0x0000000cff0a7e24 */ /* 0x000fce000f8e00ff */
.L_x_4:
[----:B------:R-:W-:Y:S05]  /*06c0*/  BSYNC.RECONVERGENT B0 ;  /* 0x0000000000007941 */ /* 0x000fea0003800200 */
.L_x_3:
[----:B------:R-:W-:Y:S01]  /*06d0*/  VIADD R0, R0, 0x2 ;  /* 0x0000000200007836 */ /* 0x000fe20000000000 */
[----:B------:R-:W0:Y:S01]  /*06e0*/  LDCU.64 UR4, c[0x0][0x358] ;  /* 0x00006b00ff0477ac */ /* 0x000e220008000a00 */
[----:B------:R-:W-:Y:S03]  /*06f0*/  BSSY.RECONVERGENT B0, `(.L_x_6) ;  /* 0x0000010000007945 */ /* 0x000fe60003800200 */
[----:B------:R-:W-:-:S13]  /*0700*/  ISETP.GE.AND P0, PT, R0, UR11, PT ;  /* 0x0000000b00007c0c */ /* 0x000fda000bf06270 */
[----:B------:R-:W-:Y:S05]  /*0710*/  @P0 BRA `(.L_x_7) ;  /* 0x0000000000340947 */ /* 0x000fea0003800000 */
[----:B------:R-:W1:Y:S02]  /*0720*/  LDC R5, c[0x0][0x388] ;  /* 0x0000e200ff057b82 */ /* 0x000e640000000800 */
.L_x_8:
[----:B------:R-:W-:-:S05]  /*0730*/  LOP3.LUT R2, RZ, R0, RZ, 0x33, !PT ;  /* 0x00000000ff027212 */ /* 0x000fca00078e33ff */
[----:B-1----:R-:W-:-:S05]  /*0740*/  IMAD.IADD R2, R2, 0x1, R5 ;  /* 0x0000000102027824 */ /* 0x002fca00078e0205 */
[----:B------:R-:W-:Y:S02]  /*0750*/  ISETP.GE.U32.AND P0, PT, R9, R2, PT ;  /* 0x000000020900720c */ /* 0x000fe40003f06070 */
[----:B------:R-:W-:-:S04]  /*0760*/  SHF.R.S32.HI R3, RZ, 0x1f, R2 ;  /* 0x0000001fff037819 */ /* 0x000fc80000011402 */
[----:B------:R-:W-:-:S13]  /*0770*/  ISETP.GE.AND.EX P0, PT, R8, R3, PT, P0 ;  /* 0x000000030800720c */ /* 0x000fda0003f06300 */
[----:B------:R-:W-:Y:S05]  /*0780*/  @!P0 BRA `(.L_x_7) ;  /* 0x0000000000188947 */ /* 0x000fea0003800000 */
[----:B------:R-:W-:Y:S01]  /*0790*/  VIADD R0, R0, 0x1 ;  /* 0x0000000100007836 */ /* 0x000fe20000000000 */
[----:B------:R-:W-:-:S04]  /*07a0*/  IADD3 R9, P1, PT, -R2, R9, RZ ;  /* 0x0000000902097210 */ /* 0x000fc80007f3e1ff */
[----:B------:R-:W-:Y:S01]  /*07b0*/  ISETP.NE.AND P0, PT, R0, UR11, PT ;  /* 0x0000000b00007c0c */ /* 0x000fe2000bf05270 */
[----:B------:R-:W-:-:S12]  /*07c0*/  IMAD.X R8, R8, 0x1, ~R3, P1 ;  /* 0x0000000108087824 */ /* 0x000fd800008e0e03 */
[----:B------:R-:W-:Y:S05]  /*07d0*/  @P0 BRA `(.L_x_8) ;  /* 0xfffffffc00d40947 */ /* 0x000fea000383ffff */
[----:B------:R-:W-:-:S07]  /*07e0*/  MOV R0, UR11 ;  /* 0x0000000b00007c02 */ /* 0x000fce0008000f00 */
.L_x_7:
[----:B0-----:R-:W-:Y:S05]  /*07f0*/  BSYNC.RECONVERGENT B0 ;  /* 0x0000000000007941 */ /* 0x001fea0003800200 */
.L_x_6:
[----:B------:R-:W0:Y:S01]  /*0800*/  LDC R8, c[0x0][0x388] ;  /* 0x0000e200ff087b82 */ /* 0x000e220000000800 */
[----:B------:R-:W-:Y:S01]  /*0810*/  VIMNMX R4, PT, PT, R10, R11, PT ;  /* 0x0000000b0a047248 */ /* 0x000fe20003fe0100 */
[----:B------:R-:W1:Y:S03]  /*0820*/  LDCU.64 UR6, c[0x0][0x390] ;  /* 0x00007200ff0677ac */ /* 0x000e660008000a00 */
[----:B------:R-:W-:-:S05]  /*0830*/  LOP3.LUT R5, RZ, R4, RZ, 0x33, !PT ;  /* 0x00000004ff057212 */ /* 0x000fca00078e33ff */
[----:B0-----:R-:W-:-:S05]  /*0840*/  IMAD R3, R8, 0x2, R5 ;  /* 0x0000000208037824 */ /* 0x001fca00078e0205 */
[----:B------:R-:W-:Y:S01]  /*0850*/  SHF.R.S32.HI R7, RZ, 0x1f, R3 ;  /* 0x0000001fff077819 */ /* 0x000fe20000011403 */
[----:B------:R-:W-:-:S04]  /*0860*/  IMAD.WIDE.U32 R2, R3, R4, RZ ;  /* 0x0000000403027225 */ /* 0x000fc800078e00ff */
[----:B------:R-:W-:Y:S02]  /*0870*/  IMAD R13, R7, R4, RZ ;  /* 0x00000004070d7224 */ /* 0x000fe400078e02ff */
[----:B------:R-:W0:Y:S02]  /*0880*/  LDC.64 R6, c[0x0][0x380] ;  /* 0x0000e000ff067b82 */ /* 0x000e240000000a00 */
[----:B------:R-:W-:-:S05]  /*0890*/  IMAD.IADD R13, R3, 0x1, R13 ;  /* 0x00000001030d7824 */ /* 0x000fca00078e020d */
[----:B------:R-:W-:Y:S02]  /*08a0*/  LEA.HI R3, P0, R13, R2, RZ, 0x1 ;  /* 0x000000020d037211 */ /* 0x000fe400078108ff */
[----:B------:R-:W-:-:S03]  /*08b0*/  VIMNMX R2, PT, PT, R10, R11, !PT ;  /* 0x0000000b0a027248 */ /* 0x000fc60007fe0100 */
[----:B------:R-:W-:Y:S02]  /*08c0*/  IMAD.X R4, RZ, RZ, R13, P0 ;  /* 0x000000ffff047224 */ /* 0x000fe400000e060d */
[----:B------:R-:W-:-:S03]  /*08d0*/  IMAD.IADD R2, R2, 0x1, R5 ;  /* 0x0000000102027824 */ /* 0x000fc600078e0205 */
[--C-:B------:R-:W-:Y:S02]  /*08e0*/  SHF.R.U64 R5, R3, 0x1, R4.reuse ;  /* 0x0000000103057819 */ /* 0x100fe40000001204 */
[----:B------:R-:W-:Y:S02]  /*08f0*/  SHF.R.U32.HI R3, RZ, 0x1, R4 ;  /* 0x00000001ff037819 */ /* 0x000fe40000011604 */
[----:B------:R-:W-:-:S04]  /*0900*/  IADD3 R5, P0, PT, R2, R5, RZ ;  /* 0x0000000502057210 */ /* 0x000fc80007f1e0ff */
[----:B------:R-:W-:Y:S01]  /*0910*/  LEA.HI.X.SX32 R2, R2, R3, 0x1, P0 ;  /* 0x0000000302027211 */ /* 0x000fe200000f0eff */
[----:B0-----:R-:W-:-:S04]  /*0920*/  IMAD.WIDE.U32 R4, R5, 0x28, R6 ;  /* 0x0000002805047825 */ /* 0x001fc800078e0006 */
[----:B------:R-:W-:-:S04]  /*0930*/  IMAD R3, R2, 0x28, RZ ;  /* 0x0000002802037824 */ /* 0x000fc800078e02ff */
[----:B------:R-:W-:-:S05]  /*0940*/  IMAD.IADD R5, R5, 0x1, R3 ;  /* 0x0000000105057824 */ /* 0x000fca00078e0203 */
[----:B------:R-:W2:Y:S04]  /*0950*/  LDG.E.64 R52, desc[UR4][R4.64+0x20] ;  /* 0x0000200404347981 */ /* 0x000ea8000c1e1b00 */
[----:B------:R-:W3:Y:S04]  /*0960*/  LDG.E.64 R50, desc[UR4][R4.64+0x8] ;  /* 0x0000080404327981 */ /* 0x000ee8000c1e1b00 */
[----:B------:R-:W3:Y:S01]  /*0970*/  LDG.E.64 R2, desc[UR4][R4.64+0x18] ;  /* 0x0000180404027981 */ /* 0x000ee2000c1e1b00 */
[----:B------:R-:W-:-:S04]  /*0980*/  VIMNMX R12, PT, PT, R0, R11, PT ;  /* 0x0000000b000c7248 */ /* 0x000fc80003fe0100 */
[----:B------:R-:W-:-:S05]  /*0990*/  LOP3.LUT R15, RZ, R12, RZ, 0x33, !PT ;  /* 0x0000000cff0f7212 */ /* 0x000fca00078e33ff */
[----:B------:R-:W-:-:S05]  /*09a0*/  IMAD R13, R8, 0x2, R15 ;  /* 0x00000002080d7824 */ /* 0x000fca00078e020f */
[----:B------:R-:W-:-:S05]  /*09b0*/  SHF.R.S32.HI R17, RZ, 0x1f, R13 ;  /* 0x0000001fff117819 */ /* 0x000fca000001140d */
[-C--:B------:R-:W-:Y:S02]  /*09c0*/  IMAD R17, R17, R12.reuse, RZ ;  /* 0x0000000c11117224 */ /* 0x080fe400078e02ff */
[----:B------:R-:W-:-:S04]  /*09d0*/  IMAD.WIDE.U32 R12, R13, R12, RZ ;  /* 0x0000000c0d0c7225 */ /* 0x000fc800078e00ff */
        /* <DEDUP_REMOVED lines=9> */
[----:B------:R-:W-:-:S04]  /*0a70*/  IMAD.WIDE.U32 R12, R13, 0x28, R6 ;  /* 0x000000280d0c7825 */ /* 0x000fc800078e0006 */
[----:B------:R-:W-:Y:S02]  /*0a80*/  IMAD R15, R14, 0x28, RZ ;  /* 0x000000280e0f7824 */ /* 0x000fe400078e02ff */
[----:B------:R-:W-:-:S03]  /*0a90*/  IMAD.MOV.U32 R14, RZ, RZ, R12 ;  /* 0x000000ffff0e7224 */ /* 0x000fc600078e000c */
[----:B------:R-:W-:Y:S01]  /*0aa0*/  IADD3 R15, PT, PT, R13, R15, RZ ;  /* 0x0000000f0d0f7210 */ /* 0x000fe20007ffe0ff */
[----:B--2---:R-:W0:Y:S01]  /*0ab0*/  F2F.F64.F32 R48, R53 ;  /* 0x0000003500307310 */ /* 0x004e220000201800 */
[----:B---3--:R-:W-:-:S06]  /*0ac0*/  DSETP.GEU.AND P0, PT, R50, R2, PT ;  /* 0x000000023200722a */ /* 0x008fcc0003f0e000 */
[----:B------:R-:W-:Y:S02]  /*0ad0*/  FSEL R4, R50, RZ, P0 ;  /* 0x000000ff32047208 */ /* 0x000fe40000000000 */
[----:B------:R-:W-:-:S06]  /*0ae0*/  FSEL R5, R51, 18.98023223876953125, P0 ;  /* 0x4197d78433057808 */ /* 0x000fcc0000000000 */
[----:B0-----:R-:W-:-:S08]  /*0af0*/  DMUL R4, R48, R4 ;  /* 0x0000000430047228 */ /* 0x001fd00000000000 */
[----:B-1----:R-:W-:-:S14]  /*0b00*/  DSETP.GE.AND P0, PT, R4, UR6, PT ;  /* 0x0000000604007e2a */ /* 0x002fdc000bf06000 */
[----:B------:R-:W-:Y:S05]  /*0b10*/  @P0 EXIT ;  /* 0x000000000000094d */ /* 0x000fea0003800000 */
[----:B------:R-:W2:Y:S04]  /*0b20*/  LDG.E.64 R46, desc[UR4][R14.64+0x20] ;  /* 0x000020040e2e7981 */ /* 0x000ea8000c1e1b00 */
[----:B------:R-:W3:Y:S04]  /*0b30*/  LDG.E.64 R44, desc[UR4][R14.64+0x8] ;  /* 0x000008040e2c7981 */ /* 0x000ee8000c1e1b00 */
[----:B------:R0:W3:Y:S01]  /*0b40*/  LDG.E.64 R4, desc[UR4][R14.64+0x18] ;  /* 0x000018040e047981 */ /* 0x0000e2000c1e1b00 */
[----:B------:R-:W-:-:S04]  /*0b50*/  IADD3 R9, PT, PT, R0, 0x1, R9 ;  /* 0x0000000100097810 */ /* 0x000fc80007ffe009 */
[CC--:B------:R-:W-:Y:S02]  /*0b60*/  VIMNMX R12, PT, PT, R9.reuse, R11.reuse, PT ;  /* 0x0000000b090c7248 */ /* 0x0c0fe40003fe0100 */
[----:B------:R-:W-:Y:S02]  /*0b70*/  VIMNMX R11, PT, PT, R9, R11, !PT ;  /* 0x0000000b090b7248 */ /* 0x000fe40007fe0100 */
[----:B------:R-:W-:-:S05]  /*0b80*/  LOP3.LUT R16, RZ, R12, RZ, 0x33, !PT ;  /* 0x0000000cff107212 */ /* 0x000fca00078e33ff */
[--C-:B------:R-:W-:Y:S02]  /*0b90*/  IMAD R13, R8, 0x2, R16.reuse ;  /* 0x00000002080d7824 */ /* 0x100fe400078e0210 */
[----:B------:R-:W-:Y:S02]  /*0ba0*/  IMAD.IADD R11, R11, 0x1, R16 ;  /* 0x000000010b0b7824 */ /* 0x000fe400078e0210 */
[----:B------:R-:W-:-:S05]  /*0bb0*/  IMAD.WIDE R12, R13, R12, RZ ;  /* 0x0000000c0d0c7225 */ /* 0x000fca00078e02ff */
[----:B------:R-:W-:-:S05]  /*0bc0*/  LEA.HI R17, P0, R13, R12, RZ, 0x1 ;  /* 0x0000000c0d117211 */ /* 0x000fca00078108ff */
[----:B------:R-:W-:-:S05]  /*0bd0*/  IMAD.X R18, RZ, RZ, R13, P0 ;  /* 0x000000ffff127224 */ /* 0x000fca00000e060d */
[--C-:B0-----:R-:W-:Y:S02]  /*0be0*/  SHF.R.U64 R14, R17, 0x1, R18.reuse ;  /* 0x00000001110e7819 */ /* 0x101fe40000001212 */
[----:B------:R-:W-:Y:S02]  /*0bf0*/  SHF.R.U32.HI R16, RZ, 0x1, R18 ;  /* 0x00000001ff107819 */ /* 0x000fe40000011612 */
[----:B------:R-:W-:-:S04]  /*0c00*/  IADD3 R17, P1, PT, R11, R14, RZ ;  /* 0x0000000e0b117210 */ /* 0x000fc80007f3e0ff */
[----:B------:R-:W-:-:S05]  /*0c10*/  LEA.HI.X.SX32 R11, R11, R16, 0x1, P1 ;  /* 0x000000100b0b7211 */ /* 0x000fca00008f0eff */
[----:B------:R-:W-:Y:S01]  /*0c20*/  IMAD R11, R11, 0x28, RZ ;  /* 0x000000280b0b7824 */ /* 0x000fe200078e02ff */
[----:B--2---:R-:W0:Y:S01]  /*0c30*/  F2F.F64.F32 R12, R47 ;  /* 0x0000002f000c7310 */ /* 0x004e220000201800 */
[----:B---3--:R-:W-:-:S06]  /*0c40*/  DSETP.GEU.AND P0, PT, R44, R4, PT ;  /* 0x000000042c00722a */ /* 0x008fcc0003f0e000 */
[----:B------:R-:W-:Y:S02]  /*0c50*/  FSEL R14, R44, RZ, P0 ;  /* 0x000000ff2c0e7208 */ /* 0x000fe40000000000 */
[----:B------:R-:W-:-:S06]  /*0c60*/  FSEL R15, R45, 18.98023223876953125, P0 ;  /* 0x4197d7842d0f7808 */ /* 0x000fcc0000000000 */
[----:B0-----:R-:W-:Y:S01]  /*0c70*/  DMUL R12, R12, R14 ;  /* 0x0000000e0c0c7228 */ /* 0x001fe20000000000 */
[----:B------:R-:W-:-:S07]  /*0c80*/  IMAD.WIDE.U32 R14, R17, 0x28, R6 ;  /* 0x00000028110e7825 */ /* 0x000fce00078e0006 */
[----:B------:R-:W-:Y:S01]  /*0c90*/  DSETP.GE.AND P0, PT, R12, UR6, PT ;  /* 0x000000060c007e2a */ /* 0x000fe2000bf06000 */
[----:B------:R-:W-:Y:S02]  /*0ca0*/  IMAD.IADD R13, R15, 0x1, R11 ;  /* 0x000000010f0d7824 */ /* 0x000fe400078e020b */
[----:B------:R-:W-:-:S11]  /*0cb0*/  IMAD.MOV.U32 R12, RZ, RZ, R14 ;  /* 0x000000ffff0c7224 */ /* 0x000fd600078e000e */
[----:B------:R-:W-:Y:S05]  /*0cc0*/  @P0 EXIT ;  /* 0x000000000000094d */ /* 0x000fea0003800000 */
[----:B------:R-:W2:Y:S04]  /*0cd0*/  LDG.E.64 R42, desc[UR4][R12.64+0x20] ;  /* 0x000020040c2a7981 */ /* 0x000ea8000c1e1b00 */
[----:B------:R-:W3:Y:S04]  /*0ce0*/  LDG.E.64 R40, desc[UR4][R12.64+0x8] ;  /* 0x000008040c287981 */ /* 0x000ee8000c1e1b00 */
[----:B------:R0:W3:Y:S01]  /*0cf0*/  LDG.E.64 R38, desc[UR4][R12.64+0x18] ;  /* 0x000018040c267981 */ /* 0x0000e2000c1e1b00 */
[----:B------:R-:W-:-:S04]  /*0d00*/  VIMNMX R14, PT, PT, R0, R10, PT ;  /* 0x0000000a000e7248 */ /* 0x000fc80003fe0100 */
[----:B------:R-:W-:-:S05]  /*0d10*/  LOP3.LUT R16, RZ, R14, RZ, 0x33, !PT ;  /* 0x0000000eff107212 */ /* 0x000fca00078e33ff */
[----:B------:R-:W-:-:S05]  /*0d20*/  IMAD R15, R8, 0x2, R16 ;  /* 0x00000002080f7824 */ /* 0x000fca00078e0210 */
[----:B------:R-:W-:-:S05]  /*0d30*/  SHF.R.S32.HI R11, RZ, 0x1f, R15 ;  /* 0x0000001fff0b7819 */ /* 0x000fca000001140f */
[-C--:B------:R-:W-:Y:S02]  /*0d40*/  IMAD R11, R11, R14.reuse, RZ ;  /* 0x0000000e0b0b7224 */ /* 0x080fe400078e02ff */
[----:B------:R-:W-:-:S04]  /*0d50*/  IMAD.WIDE.U32 R14, R15, R14, RZ ;  /* 0x0000000e0f0e7225 */ /* 0x000fc800078e00ff */
[----:B------:R-:W-:Y:S01]  /*0d60*/  IMAD.IADD R15, R15, 0x1, R11 ;  /* 0x000000010f0f7824 */ /* 0x000fe200078e020b */
[----:B------:R-:W-:-:S04]  /*0d70*/  VIMNMX R11, PT, PT, R0, R10, !PT ;  /* 0x0000000a000b7248 */ /* 0x000fc80007fe0100 */
[----:B------:R-:W-:Y:S02]  /*0d80*/  LEA.HI R14, P0, R15, R14, RZ, 0x1 ;  /* 0x0000000e0f0e7211 */ /* 0x000fe400078108ff */
[----:B------:R-:W-:-:S03]  /*0d90*/  IADD3 R11, PT, PT, R11, R16, RZ ;  /* 0x000000100b0b7210 */ /* 0x000fc60007ffe0ff */
[----:B------:R-:W-:-:S05]  /*0da0*/  IMAD.X R15, RZ, RZ, R15, P0 ;  /* 0x000000ffff0f7224 */ /* 0x000fca00000e060f */
[--C-:B0-----:R-:W-:Y:S02]  /*0db0*/  SHF.R.U64 R12, R14, 0x1, R15.reuse ;  /* 0x000000010e0c7819 */ /* 0x101fe4000000120f */
[----:B------:R-:W-:Y:S02]  /*0dc0*/  SHF.R.U32.HI R14, RZ, 0x1, R15 ;  /* 0x00000001ff0e7819 */ /* 0x000fe4000001160f */
[----:B------:R-:W-:-:S04]  /*0dd0*/  IADD3 R15, P1, PT, R11, R12, RZ ;  /* 0x0000000c0b0f7210 */ /* 0x000fc80007f3e0ff */
[----:B------:R-:W-:Y:S01]  /*0de0*/  LEA.HI.X.SX32 R11, R11, R14, 0x1, P1 ;  /* 0x0000000e0b0b7211 */ /* 0x000fe200008f0eff */
[----:B------:R-:W-:-:S04]  /*0df0*/  IMAD.WIDE.U32 R14, R15, 0x28, R6 ;  /* 0x000000280f0e7825 */ /* 0x000fc800078e0006 */
[----:B------:R-:W-:-:S04]  /*0e00*/  IMAD R11, R11, 0x28, RZ ;  /* 0x000000280b0b7824 */ /* 0x000fc800078e02ff */
[----:B------:R-:W-:Y:S01]  /*0e10*/  IMAD.IADD R15, R15, 0x1, R11 ;  /* 0x000000010f0f7824 */ /* 0x000fe200078e020b */
[----:B--2---:R-:W0:Y:S01]  /*0e20*/  F2F.F64.F32 R36, R43 ;  /* 0x0000002b00247310 */ /* 0x004e220000201800 */
[----:B---3--:R-:W-:-:S06]  /*0e30*/  DSETP.GEU.AND P0, PT, R40, R38, PT ;  /* 0x000000262800722a */ /* 0x008fcc0003f0e000 */
[----:B------:R-:W-:Y:S02]  /*0e40*/  FSEL R12, R40, RZ, P0 ;  /* 0x000000ff280c7208 */ /* 0x000fe40000000000 */
[----:B------:R-:W-:-:S06]  /*0e50*/  FSEL R13, R41, 18.98023223876953125, P0 ;  /* 0x4197d784290d7808 */ /* 0x000fcc0000000000 */
[----:B0-----:R-:W-:-:S08]  /*0e60*/  DMUL R12, R36, R12 ;  /* 0x0000000c240c7228 */ /* 0x001fd00000000000 */
[----:B------:R-:W-:-:S14]  /*0e70*/  DSETP.GE.AND P0, PT, R12, UR6, PT ;  /* 0x000000060c007e2a */ /* 0x000fdc000bf06000 */
[----:B------:R-:W-:Y:S05]  /*0e80*/  @P0 EXIT ;  /* 0x000000000000094d */ /* 0x000fea0003800000 */
[----:B------:R-:W2:Y:S04]  /*0e90*/  LDG.E.64 R34, desc[UR4][R14.64+0x20] ;  /* 0x000020040e227981 */ /* 0x000ea8000c1e1b00 */
[----:B------:R-:W3:Y:S04]  /*0ea0*/  LDG.E.64 R32, desc[UR4][R14.64+0x8] ;  /* 0x000008040e207981 */ /* 0x000ee8000c1e1b00 */
[----:B------:R0:W3:Y:S01]  /*0eb0*/  LDG.E.64 R30, desc[UR4][R14.64+0x18] ;  /* 0x000018040e1e7981 */ /* 0x0000e2000c1e1b00 */
[CC--:B------:R-:W-:Y:S02]  /*0ec0*/  VIMNMX R12, PT, PT, R9.reuse, R10.reuse, PT ;  /* 0x0000000a090c7248 */ /* 0x0c0fe40003fe0100 */
[----:B------:R-:W-:-:S02]  /*0ed0*/  VIMNMX R10, PT, PT, R9, R10, !PT ;  /* 0x0000000a090a7248 */ /* 0x000fc40007fe0100 */
[----:B------:R-:W-:-:S05]  /*0ee0*/  LOP3.LUT R11, RZ, R12, RZ, 0x33, !PT ;  /* 0x0000000cff0b7212 */ /* 0x000fca00078e33ff */
[----:B------:R-:W-:-:S04]  /*0ef0*/  IMAD R13, R8, 0x2, R11 ;  /* 0x00000002080d7824 */ /* 0x000fc800078e020b */
[----:B------:R-:W-:-:S05]  /*0f00*/  IMAD.WIDE R12, R13, R12, RZ ;  /* 0x0000000c0d0c7225 */ /* 0x000fca00078e02ff */
[----:B------:R-:W-:Y:S01]  /*0f10*/  LEA.HI R16, P0, R13, R12, RZ, 0x1 ;  /* 0x0000000c0d107211 */ /* 0x000fe200078108ff */
[----:B------:R-:W-:-:S04]  /*0f20*/  IMAD.IADD R12, R10, 0x1, R11 ;  /* 0x000000010a0c7824 */ /* 0x000fc800078e020b */
[----:B------:R-:W-:-:S05]  /*0f30*/  IMAD.X R17, RZ, RZ, R13, P0 ;  /* 0x000000ffff117224 */ /* 0x000fca00000e060d */
[--C-:B------:R-:W-:Y:S02]  /*0f40*/  SHF.R.U64 R13, R16, 0x1, R17.reuse ;  /* 0x00000001100d7819 */ /* 0x100fe40000001211 */
[----:B0-----:R-:W-:Y:S02]  /*0f50*/  SHF.R.U32.HI R15, RZ, 0x1, R17 ;  /* 0x00000001ff0f7819 */ /* 0x001fe40000011611 */
        /* <DEDUP_REMOVED lines=18> */
[--C-:B------:R-:W-:Y:S02]  /*1080*/  IMAD R11, R8, 0x2, R15.reuse ;  /* 0x00000002080b7824 */ /* 0x100fe400078e020f */
[----:B------:R-:W-:Y:S02]  /*1090*/  IMAD.IADD R0, R0, 0x1, R15 ;  /* 0x0000000100007824 */ /* 0x000fe400078e020f */
[----:B------:R-:W-:-:S05]  /*10a0*/  IMAD.WIDE R10, R11, R10, RZ ;  /* 0x0000000a0b0a7225 */ /* 0x000fca00078e02ff */
[----:B------:R-:W-:-:S05]  /*10b0*/  LEA.HI R8, P0, R11, R10, RZ, 0x1 ;  /* 0x0000000a0b087211 */ /* 0x000fca00078108ff */
        /* <DEDUP_REMOVED lines=17> */
[----:B------:R-:W3:Y:S01]  /*11d0*/  LDG.E.64 R14, desc[UR4][R6.64+0x18] ;  /* 0x00001804060e7981 */ /* 0x000ee2000c1e1b00 */
[----:B--2---:R-:W0:Y:S01]  /*11e0*/  F2F.F64.F32 R12, R19 ;  /* 0x00000013000c7310 */ /* 0x004e220000201800 */
[----:B---3--:R-:W-:-:S06]  /*11f0*/  DSETP.GEU.AND P0, PT, R16, R14, PT ;  /* 0x0000000e1000722a */ /* 0x008fcc0003f0e000 */
[----:B------:R-:W-:Y:S02]  /*1200*/  FSEL R8, R16, RZ, P0 ;  /* 0x000000ff10087208 */ /* 0x000fe40000000000 */
[----:B------:R-:W-:-:S06]  /*1210*/  FSEL R9, R17, 18.98023223876953125, P0 ;  /* 0x4197d78411097808 */ /* 0x000fcc0000000000 */
[----:B0-----:R-:W-:-:S08]  /*1220*/  DMUL R8, R12, R8 ;  /* 0x000000080c087228 */ /* 0x001fd00000000000 */
[----:B------:R-:W-:-:S14]  /*1230*/  DSETP.GE.AND P0, PT, R8, UR6, PT ;  /* 0x0000000608007e2a */ /* 0x000fdc000bf06000 */
[----:B------:R-:W-:Y:S05]  /*1240*/  @P0 EXIT ;  /* 0x000000000000094d */ /* 0x000fea0003800000 */
[----:B------:R-:W0:Y:S01]  /*1250*/  F2F.F64.F32 R52, R52 ;  /* 0x0000003400347310 */ /* 0x000e220000201800 */
[----:B------:R-:W-:Y:S01]  /*1260*/  MOV R6, 0x1 ;  /* 0x0000000100067802 */ /* 0x000fe20000000f00 */
[----:B------:R-:W-:Y:S06]  /*1270*/  BSSY.RECONVERGENT B1, `(.L_x_9) ;  /* 0x0000018000017945 */ /* 0x000fec0003800200 */
[----:B0-----:R-:W0:Y:S02]  /*1280*/  MUFU.RCP64H R7, R53 ;  /* 0x0000003500077308 */ /* 0x001e240000001800 */
[----:B0-----:R-:W-:-:S08]  /*1290*/  DFMA R8, -R52, R6, 1 ;  /* 0x3ff000003408742b */ /* 0x001fd00000000106 */
[----:B------:R-:W-:-:S08]  /*12a0*/  DFMA R8, R8, R8, R8 ;  /* 0x000000080808722b */ /* 0x000fd00000000008 */
[----:B------:R-:W-:-:S08]  /*12b0*/  DFMA R8, R6, R8, R6 ;  /* 0x000000080608722b */ /* 0x000fd00000000006 */
[----:B------:R-:W-:-:S08]  /*12c0*/  DFMA R6, -R52, R8, 1 ;  /* 0x3ff000003406742b */ /* 0x000fd00000000108 */
[----:B------:R-:W-:-:S08]  /*12d0*/  DFMA R6, R8, R6, R8 ;  /* 0x000000060806722b */ /* 0x000fd00000000008 */
[----:B------:R-:W-:-:S08]  /*12e0*/  DMUL R8, R2, -R6 ;  /* 0x8000000602087228 */ /* 0x000fd00000000000 */
[--C-:B------:R-:W-:Y:S02]  /*12f0*/  DFMA R10, -R52, R8, -R2.reuse ;  /* 0x00000008340a722b */ /* 0x100fe40000000902 */
[----:B------:R-:W-:-:S06]  /*1300*/  DADD R2, -RZ, -R2 ;  /* 0x00000000ff027229 */ /* 0x000fcc0000000902 */
[----:B------:R-:W-:-:S04]  /*1310*/  DFMA R6, R6, R10, R8 ;  /* 0x0000000a0606722b */ /* 0x000fc80000000008 */
[----:B------:R-:W-:-:S06]  /*1320*/  FSETP.GEU.AND P1, PT, |R3|, 6.5827683646048100446e-37, PT ;  /* 0x036000000300780b */ /* 0x000fcc0003f2e200 */
[----:B------:R-:W-:-:S05]  /*1330*/  FFMA R0, RZ, R53, R7 ;  /* 0x00000035ff007223 */ /* 0x000fca0000000007 */
[----:B------:R-:W-:-:S13]  /*1340*/  FSETP.GT.AND P0, PT, |R0|, 1.469367938527859385e-39, PT ;  /* 0x001000000000780b */ /* 0x000fda0003f04200 */
[----:B------:R-:W-:Y:S05]  /*1350*/  @P0 BRA P1, `(.L_x_10) ;  /* 0x0000000000240947 */ /* 0x000fea0000800000 */
[----:B------:R-:W-:Y:S01]  /*1360*/  IMAD.MOV.U32 R7, RZ, RZ, R2 ;  /* 0x000000ffff077224 */ /* 0x000fe200078e0002 */
[----:B------:R-:W-:Y:S01]  /*1370*/  MOV R0, 0x13c0 ;  /* 0x000013c000007802 */ /* 0x000fe20000000f00 */
[----:B------:R-:W-:Y:S02]  /*1380*/  IMAD.MOV.U32 R6, RZ, RZ, R3 ;  /* 0x000000ffff067224 */ /* 0x000fe400078e0003 */
[----:B------:R-:W-:Y:S02]  /*1390*/  IMAD.MOV.U32 R8, RZ, RZ, R52 ;  /* 0x000000ffff087224 */ /* 0x000fe400078e0034 */
[----:B------:R-:W-:-:S07]  /*13a0*/  IMAD.MOV.U32 R9, RZ, RZ, R53 ;  /* 0x000000ffff097224 */ /* 0x000fce00078e0035 */
[----:B------:R-:W-:Y:S05]  /*13b0*/  CALL.REL.NOINC `($__internal_0_$__cuda_sm20_div_rn_f64_full) ;  /* 0x0000006800cc7944 */ /* 0x000fea0003c00000 */
[----:B------:R-:W-:-:S04]  /*13c0*/  LOP3.LUT R7, R7, R6, RZ, 0x3c, !PT ;  /* 0x0000000607077212 */ /* 0x000fc800078e3cff */
[----:B------:R-:W-:-:S04]  /*13d0*/  LOP3.LUT R6, R7, R6, RZ, 0x3c, !PT ;  /* 0x0000000607067212 */ /* 0x000fc800078e3cff */
[----:B------:R-:W-:-:S07]  /*13e0*/  LOP3.LUT R7, R7, R6, RZ, 0x3c, !PT ;  /* 0x0000000607077212 */ /* 0x000fce00078e3cff */
.L_x_10:
[----:B------:R-:W-:Y:S05]  /*13f0*/  BSYNC.RECONVERGENT B1 ;  /* 0x0000000000017941 */ /* 0x000fea0003800200 */
.L_x_9:
[----:B------:R-:W-:Y:S01]  /*1400*/  IMAD.MOV.U32 R2, RZ, RZ, 0x652b82fe ;  /* 0x652b82feff027424 */ /* 0x000fe200078e00ff */
[----:B------:R-:W-:Y:S01]  /*1410*/  UMOV UR6, 0xfefa39ef ;  /* 0xfefa39ef00067882 */ /* 0x000fe20000000000 */
[----:B------:R-:W-:Y:S01]  /*1420*/  IMAD.MOV.U32 R3, RZ, RZ, 0x3ff71547 ;  /* 0x3ff71547ff037424 */ /* 0x000fe200078e00ff */
[----:B------:R-:W-:Y:S01]  /*1430*/  UMOV UR7, 0x3fe62e42 ;  /* 0x3fe62e4200077882 */ /* 0x000fe20000000000 */
[----:B------:R-:W-:Y:S01]  /*1440*/  FSETP.GEU.AND P0, PT, |R7|, 4.1917929649353027344, PT ;  /* 0x4086232b0700780b */ /* 0x000fe20003f0e200 */
[----:B------:R-:W-:Y:S03]  /*1450*/  BSSY.RECONVERGENT B0, `(.L_x_11) ;  /* 0x000003a000007945 */ /* 0x000fe60003800200 */
[----:B------:R-:W-:-:S08]  /*1460*/  DFMA R2, R6, R2, 6.75539944105574400000e+15 ;  /* 0x433800000602742b */ /* 0x000fd00000000002 */
[----:B------:R-:W-:-:S08]  /*1470*/  DADD R8, R2, -6.75539944105574400000e+15 ;  /* 0xc338000002087429 */ /* 0x000fd00000000000 */
[----:B------:R-:W-:Y:S01]  /*1480*/  DFMA R10, R8, -UR6, R6 ;  /* 0x80000006080a7c2b */ /* 0x000fe20008000006 */
[----:B------:R-:W-:Y:S01]  /*1490*/  UMOV UR6, 0x3b39803f ;  /* 0x3b39803f00067882 */ /* 0x000fe20000000000 */
[----:B------:R-:W-:-:S06]  /*14a0*/  UMOV UR7, 0x3c7abc9e ;  /* 0x3c7abc9e00077882 */ /* 0x000fcc0000000000 */
[----:B------:R-:W-:Y:S01]  /*14b0*/  DFMA R8, R8, -UR6, R10 ;  /* 0x8000000608087c2b */ /* 0x000fe2000800000a */
[----:B------:R-:W-:Y:S01]  /*14c0*/  UMOV UR6, 0x69ce2bdf ;  /* 0x69ce2bdf00067882 */ /* 0x000fe20000000000 */
[----:B------:R-:W-:Y:S01]  /*14d0*/  IMAD.MOV.U32 R10, RZ, RZ, -0x35dec16 ;  /* 0xfca213eaff0a7424 */ /* 0x000fe200078e00ff */
[----:B------:R-:W-:Y:S01]  /*14e0*/  UMOV UR7, 0x3e5ade15 ;  /* 0x3e5ade1500077882 */ /* 0x000fe20000000000 */
[----:B------:R-:W-:-:S06]  /*14f0*/  IMAD.MOV.U32 R11, RZ, RZ, 0x3e928af3 ;  /* 0x3e928af3ff0b7424 */ /* 0x000fcc00078e00ff */
[----:B------:R-:W-:Y:S01]  /*1500*/  DFMA R10, R8, UR6, R10 ;  /* 0x00000006080a7c2b */ /* 0x000fe2000800000a */
[----:B------:R-:W-:Y:S01]  /*1510*/  UMOV UR6, 0x62401315 ;  /* 0x6240131500067882 */ /* 0x000fe20000000000 */
[----:B------:R-:W-:-:S06]  /*1520*/  UMOV UR7, 0x3ec71dee ;  /* 0x3ec71dee00077882 */ /* 0x000fcc0000000000 */
[----:B------:R-:W-:Y:S01]  /*1530*/  DFMA R10, R8, R10, UR6 ;  /* 0x00000006080a7e2b */ /* 0x000fe2000800000a */
        /* <DEDUP_REMOVED lines=19> */
[----:B------:R-:W0:Y:S01]  /*1670*/  MUFU.RCP64H R11, R53 ;  /* 0x00000035000b7308 */ /* 0x000e220000001800 */
[----:B------:R-:W-:Y:S01]  /*1680*/  UMOV UR7, 0x3fe00000 ;  /* 0x3fe0000000077882 */ /* 0x000fe20000000000 */
[----:B------:R-:W-:-:S04]  /*1690*/  IMAD.MOV.U32 R10, RZ, RZ, 0x1 ;  /* 0x00000001ff0a7424 */ /* 0x000fc800078e00ff */
[----:B------:R-:W-:-:S08]  /*16a0*/  DFMA R54, R8, R54, UR6 ;  /* 0x0000000608367e2b */ /* 0x000fd00008000036 */
[----:B------:R-:W-:Y:S02]  /*16b0*/  DFMA R54, R8, R54, 1 ;  /* 0x3ff000000836742b */ /* 0x000fe40000000036 */
[----:B0-----:R-:W-:-:S06]  /*16c0*/  DFMA R56, -R52, R10, 1 ;  /* 0x3ff000003438742b */ /* 0x001fcc000000010a */
[----:B------:R-:W-:Y:S02]  /*16d0*/  DFMA R8, R8, R54, 1 ;  /* 0x3ff000000808742b */ /* 0x000fe40000000036 */
[----:B------:R-:W-:-:S08]  /*16e0*/  DFMA R56, R56, R56, R56 ;  /* 0x000000383838722b */ /* 0x000fd00000000038 */
[----:B------:R-:W-:Y:S01]  /*16f0*/  LEA R55, R2, R9, 0x14 ;  /* 0x0000000902377211 */ /* 0x000fe200078ea0ff */
[----:B------:R-:W-:Y:S01]  /*1700*/  DFMA R10, R10, R56, R10 ;  /* 0x000000380a0a722b */ /* 0x000fe2000000000a */
[----:B------:R-:W-:Y:S01]  /*1710*/  IMAD.MOV.U32 R54, RZ, RZ, R8 ;  /* 0x000000ffff367224 */ /* 0x000fe200078e0008 */
[----:B------:R-:W-:Y:S09]  /*1720*/  @!P0 BRA `(.L_x_12) ;  /* 0x0000000000308947 */ /* 0x000ff20003800000 */
[----:B------:R-:W-:Y:S01]  /*1730*/  FSETP.GEU.AND P1, PT, |R7|, 4.2275390625, PT ;  /* 0x408748000700780b */ /* 0x000fe20003f2e200 */
[C---:B------:R-:W-:Y:S02]  /*1740*/  DADD R54, R6.reuse, +INF ;  /* 0x7ff0000006367429 */ /* 0x040fe40000000000 */
[----:B------:R-:W-:-:S08]  /*1750*/  DSETP.GEU.AND P0, PT, R6, RZ, PT ;  /* 0x000000ff0600722a */ /* 0x000fd00003f0e000 */
[----:B------:R-:W-:Y:S02]  /*1760*/  FSEL R54, R54, RZ, P0 ;  /* 0x000000ff36367208 */ /* 0x000fe40000000000 */
[----:B------:R-:W-:Y:S02]  /*1770*/  @!P1 LEA.HI R0, R2, R2, RZ, 0x1 ;  /* 0x0000000202009211 */ /* 0x000fe400078f08ff */
[----:B------:R-:W-:Y:S02]  /*1780*/  FSEL R55, R55, RZ, P0 ;  /* 0x000000ff37377208 */ /* 0x000fe40000000000 */
[----:B------:R-:W-:-:S05]  /*1790*/  @!P1 SHF.R.S32.HI R3, RZ, 0x1, R0 ;  /* 0x00000001ff039819 */ /* 0x000fca0000011400 */
[----:B------:R-:W-:Y:S02]  /*17a0*/  @!P1 IMAD.IADD R2, R2, 0x1, -R3 ;  /* 0x0000000102029824 */ /* 0x000fe400078e0a03 */
[----:B------:R-:W-:-:S03]  /*17b0*/  @!P1 IMAD R9, R3, 0x100000, R9 ;  /* 0x0010000003099824 */ /* 0x000fc600078e0209 */
[----:B------:R-:W-:Y:S01]  /*17c0*/  @!P1 LEA R3, R2, 0x3ff00000, 0x14 ;  /* 0x3ff0000002039811 */ /* 0x000fe200078ea0ff */
[----:B------:R-:W-:-:S06]  /*17d0*/  @!P1 IMAD.MOV.U32 R2, RZ, RZ, RZ ;  /* 0x000000ffff029224 */ /* 0x000fcc00078e00ff */
[----:B------:R-:W-:-:S11]  /*17e0*/  @!P1 DMUL R54, R8, R2 ;  /* 0x0000000208369228 */ /* 0x000fd60000000000 */
.L_x_12:
[----:B------:R-:W-:Y:S05]  /*17f0*/  BSYNC.RECONVERGENT B0 ;  /* 0x0000000000007941 */ /* 0x000fea0003800200 */
.L_x_11:
[----:B------:R-:W0:Y:S01]  /*1800*/  LDCU.64 UR6, c[0x0][0x390] ;  /* 0x00007200ff0677ac */ /* 0x000e220008000a00 */
[----:B------:R-:W-:Y:S01]  /*1810*/  DFMA R2, -R52, R10, 1 ;  /* 0x3ff000003402742b */ /* 0x000fe2000000010a */
[----:B------:R-:W-:Y:S07]  /*1820*/  BSSY.RECONVERGENT B1, `(.L_x_13) ;  /* 0x0000012000017945 */ /* 0x000fee0003800200 */
[----:B------:R-:W-:-:S08]  /*1830*/  DFMA R10, R10, R2, R10 ;  /* 0x000000020a0a722b */ /* 0x000fd0000000000a */
[----:B0-----:R-:W-:Y:S02]  /*1840*/  DMUL R2, R10, -UR6 ;  /* 0x800000060a027c28 */ /* 0x001fe40008000000 */
[----:B------:R-:W-:-:S06]  /*1850*/  DADD R8, -RZ, -UR6 ;  /* 0x80000006ff087e29 */ /* 0x000fcc0008000100 */
[----:B------:R-:W-:-:S04]  /*1860*/  DFMA R6, -R52, R2, -UR6 ;  /* 0x8000000634067e2b */ /* 0x000fc80008000102 */
[----:B------:R-:W-:-:S04]  /*1870*/  FSETP.GEU.AND P1, PT, |R9|, 6.5827683646048100446e-37, PT ;  /* 0x036000000900780b */ /* 0x000fc80003f2e200 */
[----:B------:R-:W-:-:S10]  /*1880*/  DFMA R2, R10, R6, R2 ;  /* 0x000000060a02722b */ /* 0x000fd40000000002 */
        /* <DEDUP_REMOVED lines=9> */
[----:B------:R-:W-:Y:S01]  /*1920*/  IMAD.MOV.U32 R2, RZ, RZ, R7 ;  /* 0x000000ffff027224 */ /* 0x000fe200078e0007 */
[----:B------:R-:W-:-:S07]  /*1930*/  MOV R3, R6 ;  /* 0x0000000600037202 */ /* 0x000fce0000000f00 */
.L_x_14:
[----:B------:R-:W-:Y:S05]  /*1940*/  BSYNC.RECONVERGENT B1 ;  /* 0x0000000000017941 */ /* 0x000fea0003800200 */
.L_x_13:
[----:B------:R-:W0:Y:S01]  /*1950*/  MUFU.RCP64H R7, R53 ;  /* 0x0000003500077308 */ /* 0x000e220000001800 */
[----:B------:R-:W-:Y:S01]  /*1960*/  IMAD.MOV.U32 R6, RZ, RZ, 0x1 ;  /* 0x00000001ff067424 */ /* 0x000fe200078e00ff */
[----:B------:R-:W-:Y:S01]  /*1970*/  UMOV UR6, 0xfefa39ef ;  /* 0xfefa39ef00067882 */ /* 0x000fe20000000000 */
[----:B------:R-:W-:Y:S01]  /*1980*/  UMOV UR7, 0x3fe62e42 ;  /* 0x3fe62e4200077882 */ /* 0x000fe20000000000 */
[----:B------:R-:W-:Y:S01]  /*1990*/  FSETP.GEU.AND P2, PT, |R3|, 4.1917929649353027344, PT ;  /* 0x4086232b0300780b */ /* 0x000fe20003f4e200 */
[----:B------:R-:W-:Y:S02]  /*19a0*/  BSSY.RECONVERGENT B0, `(.L_x_15) ;  /* 0x0000043000007945 */ /* 0x000fe40003800200 */
[----:B0-----:R-:W-:-:S08]  /*19b0*/  DFMA R8, -R52, R6, 1 ;  /* 0x3ff000003408742b */ /* 0x001fd00000000106 */
[----:B------:R-:W-:-:S08]  /*19c0*/  DFMA R8, R8, R8, R8 ;  /* 0x000000080808722b */ /* 0x000fd00000000008 */
[----:B------:R-:W-:Y:S02]  /*19d0*/  DFMA R6, R6, R8, R6 ;  /* 0x000000080606722b */ /* 0x000fe40000000006 */
[----:B------:R-:W-:-:S06]  /*19e0*/  DMUL R8, R50, -R48 ;  /* 0x8000003032087228 */ /* 0x000fcc0000000000 */
[----:B------:R-:W-:-:S04]  /*19f0*/  DFMA R10, -R52, R6, 1 ;  /* 0x3ff00000340a742b */ /* 0x000fc80000000106 */
[----:B------:R-:W-:-:S04]  /*1a00*/  FSETP.GEU.AND P1, PT, |R9|, 6.5827683646048100446e-37, PT ;  /* 0x036000000900780b */ /* 0x000fc80003f2e200 */
[----:B------:R-:W-:Y:S01]  /*1a10*/  DFMA R6, R6, R10, R6 ;  /* 0x0000000a0606722b */ /* 0x000fe20000000006 */
[----:B------:R-:W-:Y:S02]  /*1a20*/  IMAD.MOV.U32 R10, RZ, RZ, 0x652b82fe ;  /* 0x652b82feff0a7424 */ /* 0x000fe400078e00ff */
[----:B------:R-:W-:-:S05]  /*1a30*/  IMAD.MOV.U32 R11, RZ, RZ, 0x3ff71547 ;  /* 0x3ff71547ff0b7424 */ /* 0x000fca00078e00ff */
[----:B------:R-:W-:Y:S02]  /*1a40*/  DMUL R58, R6, R8 ;  /* 0x00000008063a7228 */ /* 0x000fe40000000000 */
[----:B------:R-:W-:-:S06]  /*1a50*/  DFMA R10, R2, R10, 6.75539944105574400000e+15 ;  /* 0x43380000020a742b */ /* 0x000fcc000000000a */
[----:B------:R-:W-:Y:S02]  /*1a60*/  DFMA R60, -R52, R58, R8 ;  /* 0x0000003a343c722b */ /* 0x000fe40000000108 */
[----:B------:R-:W-:-:S06]  /*1a70*/  DADD R56, R10, -6.75539944105574400000e+15 ;  /* 0xc33800000a387429 */ /* 0x000fcc0000000000 */
[----:B------:R-:W-:Y:S02]  /*1a80*/  DFMA R6, R6, R60, R58 ;  /* 0x0000003c0606722b */ /* 0x000fe4000000003a */
[----:B------:R-:W-:Y:S01]  /*1a90*/  DFMA R58, R56, -UR6, R2 ;  /* 0x80000006383a7c2b */ /* 0x000fe20008000002 */
[----:B------:R-:W-:Y:S01]  /*1aa0*/  UMOV UR6, 0x3b39803f ;  /* 0x3b39803f00067882 */ /* 0x000fe20000000000 */
[----:B------:R-:W-:-:S06]  /*1ab0*/  UMOV UR7, 0x3c7abc9e ;  /* 0x3c7abc9e00077882 */ /* 0x000fcc0000000000 */
[----:B------:R-:W-:Y:S01]  /*1ac0*/  DFMA R56, R56, -UR6, R58 ;  /* 0x8000000638387c2b */ /* 0x000fe2000800003a */
[----:B------:R-:W-:Y:S01]  /*1ad0*/  UMOV UR6, 0x69ce2bdf ;  /* 0x69ce2bdf00067882 */ /* 0x000fe20000000000 */
[----:B------:R-:W-:Y:S01]  /*1ae0*/  IMAD.MOV.U32 R58, RZ, RZ, -0x35dec16 ;  /* 0xfca213eaff3a7424 */ /* 0x000fe200078e00ff */
[----:B------:R-:W-:Y:S01]  /*1af0*/  UMOV UR7, 0x3e5ade15 ;  /* 0x3e5ade1500077882 */ /* 0x000fe20000000000 */
[----:B------:R-:W-:Y:S02]  /*1b00*/  IMAD.MOV.U32 R59, RZ, RZ, 0x3e928af3 ;  /* 0x3e928af3ff3b7424 */ /* 0x000fe400078e00ff */
[----:B------:R-:W-:-:S04]  /*1b10*/  FFMA R0, RZ, R53, R7 ;  /* 0x00000035ff007223 */ /* 0x000fc80000000007 */
[----:B------:R-:W-:Y:S01]  /*1b20*/  DFMA R58, R56, UR6, R58 ;  /* 0x00000006383a7c2b */ /* 0x000fe2000800003a */
[----:B------:R-:W-:Y:S01]  /*1b30*/  UMOV UR6, 0x62401315 ;  /* 0x6240131500067882 */ /* 0x000fe20000000000 */
[----:B------:R-:W-:Y:S01]  /*1b40*/  UMOV UR7, 0x3ec71dee ;  /* 0x3ec71dee00077882 */ /* 0x000fe20000000000 */
[----:B------:R-:W-:-:S05]  /*1b50*/  FSETP.GT.AND P0, PT, |R0|, 1.469367938527859385e-39, PT ;  /* 0x001000000000780b */ /* 0x000fca0003f04200 */
        /* <DEDUP_REMOVED lines=21> */
[----:B------:R-:W-:-:S08]  /*1cb0*/  DFMA R58, R56, R58, UR6 ;  /* 0x00000006383a7e2b */ /* 0x000fd0000800003a */
[----:B------:R-:W-:-:S08]  /*1cc0*/  DFMA R58, R56, R58, 1 ;  /* 0x3ff00000383a742b */ /* 0x000fd0000000003a */
[----:B------:R-:W-:-:S10]  /*1cd0*/  DFMA R58, R56, R58, 1 ;  /* 0x3ff00000383a742b */ /* 0x000fd4000000003a */
[----:B------:R-:W-:Y:S02]  /*1ce0*/  IMAD R57, R10, 0x100000, R59 ;  /* 0x001000000a397824 */ /* 0x000fe400078e023b */
[----:B------:R-:W-:Y:S01]  /*1cf0*/  IMAD.MOV.U32 R56, RZ, RZ, R58 ;  /* 0x000000ffff387224 */ /* 0x000fe200078e003a */
[----:B------:R-:W-:Y:S06]  /*1d00*/  @!P2 BRA `(.L_x_16) ;  /* 0x000000000030a947 */ /* 0x000fec0003800000 */
        /* <DEDUP_REMOVED lines=9> */
[----:B------:R-:W-:Y:S02]  /*1da0*/  @!P3 LEA R3, R2, 0x3ff00000, 0x14 ;  /* 0x3ff000000203b811 */ /* 0x000fe400078ea0ff */
[----:B------:R-:W-:-:S06]  /*1db0*/  @!P3 MOV R2, RZ ;  /* 0x000000ff0002b202 */ /* 0x000fcc0000000f00 */
[----:B------:R-:W-:-:S11]  /*1dc0*/  @!P3 DMUL R56, R58, R2 ;  /* 0x000000023a38b228 */ /* 0x000fd60000000000 */
.L_x_16:
[----:B------:R-:W-:Y:S05]  /*1dd0*/  BSYNC.RECONVERGENT B0 ;  /* 0x0000000000007941 */ /* 0x000fea0003800200 */
.L_x_15:
[C-C-:B------:R-:W-:Y:S01]  /*1de0*/  DADD R2, R56.reuse, R54.reuse ;  /* 0x0000000038027229 */ /* 0x140fe20000000036 */
[----:B------:R-:W-:Y:S01]  /*1df0*/  BSSY.RECONVERGENT B1, `(.L_x_17) ;  /* 0x000000c000017945 */ /* 0x000fe20003800200 */
[----:B------:R-:W-:-:S03]  /*1e00*/  DADD R54, R56, -R54 ;  /* 0x0000000038367229 */ /* 0x000fc60000000836 */
[----:B------:R-:W-:Y:S08]  /*1e10*/  @P0 BRA P1, `(.L_x_18) ;  /* 0x0000000000240947 */ /* 0x000ff00000800000 */
        /* <DEDUP_REMOVED lines=9> */
.L_x_18:
[----:B------:R-:W-:Y:S05]  /*1eb0*/  BSYNC.RECONVERGENT B1 ;  /* 0x0000000000017941 */ /* 0x000fea0003800200 */
.L_x_17:
        /* <DEDUP_REMOVED lines=30> */
[----:B------:R-:W-:Y:S01]  /*20a0*/  DMUL R8, R54, -0.5 ;  /* 0xbfe0000036087828 */ /* 0x000fe20000000000 */
[----:B------:R-:W-:Y:S01]  /*20b0*/  UMOV UR7, 0x3f811111 ;  /* 0x3f81111100077882 */ /* 0x000fe20000000000 */
[----:B------:R-:W-:-:S04]  /*20c0*/  IMAD.MOV.U32 R54, RZ, RZ, 0x1 ;  /* 0x00000001ff367424 */ /* 0x000fc800078e00ff */
[----:B------:R-:W-:Y:S01]  /*20d0*/  DFMA R56, R52, R56, UR6 ;  /* 0x0000000634387e2b */ /* 0x000fe20008000038 */
[----:B------:R-:W0:Y:S01]  /*20e0*/  MUFU.RCP64H R55, R9 ;  /* 0x0000000900377308 */ /* 0x000e220000001800 */
[----:B------:R-:W-:Y:S01]  /*20f0*/  UMOV UR6, 0x555502a1 ;  /* 0x555502a100067882 */ /* 0x000fe20000000000 */
[----:B------:R-:W-:-:S05]  /*2100*/  UMOV UR7, 0x3fa55555 ;  /* 0x3fa5555500077882 */ /* 0x000fca0000000000 */
[----:B------:R-:W-:Y:S01]  /*2110*/  DFMA R56, R52, R56, UR6 ;  /* 0x0000000634387e2b */ /* 0x000fe20008000038 */
[----:B------:R-:W-:Y:S01]  /*2120*/  UMOV UR6, 0x55555511 ;  /* 0x5555551100067882 */ /* 0x000fe20000000000 */
[----:B------:R-:W-:-:S06]  /*2130*/  UMOV UR7, 0x3fc55555 ;  /* 0x3fc5555500077882 */ /* 0x000fcc0000000000 */
[----:B------:R-:W-:Y:S01]  /*2140*/  DFMA R56, R52, R56, UR6 ;  /* 0x0000000634387e2b */ /* 0x000fe20008000038 */
[----:B------:R-:W-:Y:S01]  /*2150*/  UMOV UR6, 0xb ;  /* 0x0000000b00067882 */ /* 0x000fe20000000000 */
[----:B0-----:R-:W-:Y:S01]  /*2160*/  DFMA R58, -R8, R54, 1 ;  /* 0x3ff00000083a742b */ /* 0x001fe20000000136 */
[----:B------:R-:W-:-:S05]  /*2170*/  UMOV UR7, 0x3fe00000 ;  /* 0x3fe0000000077882 */ /* 0x000fca0000000000 */
[----:B------:R-:W-:Y:S02]  /*2180*/  DFMA R56, R52, R56, UR6 ;  /* 0x0000000634387e2b */ /* 0x000fe40008000038 */
[----:B------:R-:W-:-:S06]  /*2190*/  DFMA R58, R58, R58, R58 ;  /* 0x0000003a3a3a722b */ /* 0x000fcc000000003a */
[----:B------:R-:W-:Y:S02]  /*21a0*/  DFMA R56, R52, R56, 1 ;  /* 0x3ff000003438742b */ /* 0x000fe40000000038 */
[----:B------:R-:W-:-:S06]  /*21b0*/  DFMA R58, R54, R58, R54 ;  /* 0x0000003a363a722b */ /* 0x000fcc0000000036 */
[----:B------:R-:W-:Y:S02]  /*21c0*/  DFMA R54, R52, R56, 1 ;  /* 0x3ff000003436742b */ /* 0x000fe40000000038 */
[----:B------:R-:W-:-:S08]  /*21d0*/  DFMA R52, -R8, R58, 1 ;  /* 0x3ff000000834742b */ /* 0x000fd0000000013a */
[----:B------:R-:W-:Y:S01]  /*21e0*/  DFMA R52, R58, R52, R58 ;  /* 0x000000343a34722b */ /* 0x000fe2000000003a */
[----:B------:R-:W-:Y:S01]  /*21f0*/  LEA R57, R10, R55, 0x14 ;  /* 0x000000370a397211 */ /* 0x000fe200078ea0ff */
[----:B------:R-:W-:Y:S01]  /*2200*/  IMAD.MOV.U32 R56, RZ, RZ, R54 ;  /* 0x000000ffff387224 */ /* 0x000fe200078e0036 */
[----:B------:R-:W-:Y:S08]  /*2210*/  @!P0 BRA `(.L_x_20) ;  /* 0x0000000000308947 */ /* 0x000ff00003800000 */
        /* <DEDUP_REMOVED lines=12> */
.L_x_20:
[----:B------:R-:W-:Y:S05]  /*22e0*/  BSYNC.RECONVERGENT B0 ;  /* 0x0000000000007941 */ /* 0x000fea0003800200 */
.L_x_19:
[----:B------:R-:W-:Y:S01]  /*22f0*/  DFMA R56, R2, -0.5, R56 ;  /* 0xbfe000000238782b */ /* 0x000fe20000000038 */
[----:B------:R-:W-:Y:S07]  /*2300*/  BSSY.RECONVERGENT B1, `(.L_x_21) ;  /* 0x000000e000017945 */ /* 0x000fee0003800200 */
[----:B------:R-:W-:Y:S02]  /*2310*/  DMUL R2, R56, R52 ;  /* 0x0000003438027228 */ /* 0x000fe40000000000 */
[----:B------:R-:W-:-:S06]  /*2320*/  FSETP.GEU.AND P1, PT, |R57|, 6.5827683646048100446e-37, PT ;  /* 0x036000003900780b */ /* 0x000fcc0003f2e200 */
[----:B------:R-:W-:-:S08]  /*2330*/  DFMA R6, -R8, R2, R56 ;  /* 0x000000020806722b */ /* 0x000fd00000000138 */
[----:B------:R-:W-:-:S10]  /*2340*/  DFMA R2, R52, R6, R2 ;  /* 0x000000063402722b */ /* 0x000fd40000000002 */
[----:B------:R-:W-:-:S05]  /*2350*/  FFMA R0, RZ, R9, R3 ;  /* 0x00000009ff007223 */ /* 0x000fca0000000003 */
[----:B------:R-:W-:-:S13]  /*2360*/  FSETP.GT.AND P0, PT, |R0|, 1.469367938527859385e-39, PT ;  /* 0x001000000000780b */ /* 0x000fda0003f04200 */
[----:B------:R-:W-:Y:S05]  /*2370*/  @P0 BRA P1, `(.L_x_22) ;  /* 0x0000000000180947 */ /* 0x000fea0000800000 */
[----:B------:R-:W-:Y:S01]  /*2380*/  IMAD.MOV.U32 R7, RZ, RZ, R56 ;  /* 0x000000ffff077224 */ /* 0x000fe200078e0038 */
[----:B------:R-:W-:Y:S01]  /*2390*/  MOV R0, 0x23c0 ;  /* 0x000023c000007802 */ /* 0x000fe20000000f00 */
[----:B------:R-:W-:-:S07]  /*23a0*/  IMAD.MOV.U32 R6, RZ, RZ, R57 ;  /* 0x000000ffff067224 */ /* 0x000fce00078e0039 */
[----:B------:R-:W-:Y:S05]  /*23b0*/  CALL.REL.NOINC `($__internal_0_$__cuda_sm20_div_rn_f64_full) ;  /* 0x0000005800cc7944 */ /* 0x000fea0003c00000 */
[----:B------:R-:W-:Y:S02]  /*23c0*/  IMAD.MOV.U32 R2, RZ, RZ, R7 ;  /* 0x000000ffff027224 */ /* 0x000fe400078e0007 */
[----:B------:R-:W-:-:S07]  /*23d0*/  IMAD.MOV.U32 R3, RZ, RZ, R6 ;  /* 0x000000ffff037224 */ /* 0x000fce00078e0006 */
.L_x_22:
[----:B------:R-:W-:Y:S05]  /*23e0*/  BSYNC.RECONVERGENT B1 ;  /* 0x0000000000017941 */ /* 0x000fea0003800200 */
.L_x_21:
[----:B------:R-:W0:Y:S01]  /*23f0*/  F2F.F64.F32 R8, R46 ;  /* 0x0000002e00087310 */ /* 0x000e220000201800 */
[----:B------:R-:W-:Y:S01]  /*2400*/  IMAD.MOV.U32 R6, RZ, RZ, 0x1 ;  /* 0x00000001ff067424 */ /* 0x000fe200078e00ff */
        /* <DEDUP_REMOVED lines=15> */
[----:B------:R-:W-:Y:S01]  /*2500*/  MOV R7, R4 ;  /* 0x0000000400077202 */ /* 0x000fe20000000f00 */
[----:B------:R-:W-:Y:S01]  /*2510*/  IMAD.MOV.U32 R6, RZ, RZ, R5 ;  /* 0x000000ffff067224 */ /* 0x000fe200078e0005 */
[----:B------:R-:W-:-:S07]  /*2520*/  MOV R0, 0x2540 ;  /* 0x0000254000007802 */ /* 0x000fce0000000f00 */
[----:B------:R-:W-:Y:S05]  /*2530*/  CALL.REL.NOINC `($__internal_0_$__cuda_sm20_div_rn_f64_full) ;  /* 0x00000058006c7944 */ /* 0x000fea0003c00000 */
[----:B------:R-:W-:-:S04]  /*2540*/  LOP3.LUT R7, R7, R6, RZ, 0x3c, !PT ;  /* 0x0000000607077212 */ /* 0x000fc800078e3cff */
[----:B------:R-:W-:-:S04]  /*2550*/  LOP3.LUT R6, R7, R6, RZ, 0x3c, !PT ;  /* 0x0000000607067212 */ /* 0x000fc800078e3cff */
[----:B------:R-:W-:-:S07]  /*2560*/  LOP3.LUT R7, R7, R6, RZ, 0x3c, !PT ;  /* 0x0000000607077212 */ /* 0x000fce00078e3cff */
.L_x_24:
[----:B------:R-:W-:Y:S05]  /*2570*/  BSYNC.RECONVERGENT B1 ;  /* 0x0000000000017941 */ /* 0x000fea0003800200 */
.L_x_23:
        /* <DEDUP_REMOVED lines=33> */
[----:B------:R-:W0:Y:S01]  /*2790*/  F2F.F64.F32 R10, R46 ;  /* 0x0000002e000a7310 */ /* 0x000e220000201800 */
[----:B------:R-:W-:-:S05]  /*27a0*/  UMOV UR7, 0x3fa55555 ;  /* 0x3fa5555500077882 */ /* 0x000fca0000000000 */
[----:B------:R-:W-:Y:S01]  /*27b0*/  DFMA R52, R4, R52, UR6 ;  /* 0x0000000604347e2b */ /* 0x000fe20008000034 */
[----:B------:R-:W-:Y:S01]  /*27c0*/  UMOV UR6, 0x55555511 ;  /* 0x5555551100067882 */ /* 0x000fe20000000000 */
[----:B------:R-:W-:-:S06]  /*27d0*/  UMOV UR7, 0x3fc55555 ;  /* 0x3fc5555500077882 */ /* 0x000fcc0000000000 */
[----:B------:R-:W-:Y:S01]  /*27e0*/  DFMA R54, R4, R52, UR6 ;  /* 0x0000000604367e2b */ /* 0x000fe20008000034 */
[----:B------:R-:W-:Y:S01]  /*27f0*/  UMOV UR6, 0xb ;  /* 0x0000000b00067882 */ /* 0x000fe20000000000 */
[----:B0-----:R-:W0:Y:S01]  /*2800*/  MUFU.RCP64H R53, R11 ;  /* 0x0000000b00357308 */ /* 0x001e220000001800 */
[----:B------:R-:W-:Y:S01]  /*2810*/  UMOV UR7, 0x3fe00000 ;  /* 0x3fe0000000077882 */ /* 0x000fe20000000000 */
[----:B------:R-:W-:-:S04]  /*2820*/  IMAD.MOV.U32 R52, RZ, RZ, 0x1 ;  /* 0x00000001ff347424 */ /* 0x000fc800078e00ff */
[----:B------:R-:W-:-:S08]  /*2830*/  DFMA R54, R4, R54, UR6 ;  /* 0x0000000604367e2b */ /* 0x000fd00008000036 */
[----:B------:R-:W-:Y:S02]  /*2840*/  DFMA R54, R4, R54, 1 ;  /* 0x3ff000000436742b */ /* 0x000fe40000000036 */
[----:B0-----:R-:W-:-:S06]  /*2850*/  DFMA R56, -R10, R52, 1 ;  /* 0x3ff000000a38742b */ /* 0x001fcc0000000134 */
[----:B------:R-:W-:Y:S02]  /*2860*/  DFMA R54, R4, R54, 1 ;  /* 0x3ff000000436742b */ /* 0x000fe40000000036 */
[----:B------:R-:W-:-:S08]  /*2870*/  DFMA R56, R56, R56, R56 ;  /* 0x000000383838722b */ /* 0x000fd00000000038 */
[----:B------:R-:W-:Y:S01]  /*2880*/  IMAD R5, R8, 0x100000, R55 ;  /* 0x0010000008057824 */ /* 0x000fe200078e0237 */
        /* <DEDUP_REMOVED lines=9> */
[----:B------:R-:W-:-:S04]  /*2920*/  @!P1 SHF.R.S32.HI R7, RZ, 0x1, R0 ;  /* 0x00000001ff079819 */ /* 0x000fc80000011400 */
[----:B------:R-:W-:Y:S01]  /*2930*/  @!P1 LEA R55, R7, R55, 0x14 ;  /* 0x0000003707379211 */ /* 0x000fe200078ea0ff */
[----:B------:R-:W-:-:S05]  /*2940*/  @!P1 IMAD.IADD R6, R8, 0x1, -R7 ;  /* 0x0000000108069824 */ /* 0x000fca00078e0a07 */
[----:B------:R-:W-:Y:S01]  /*2950*/  @!P1 LEA R7, R6, 0x3ff00000, 0x14 ;  /* 0x3ff0000006079811 */ /* 0x000fe200078ea0ff */
[----:B------:R-:W-:-:S06]  /*2960*/  @!P1 IMAD.MOV.U32 R6, RZ, RZ, RZ ;  /* 0x000000ffff069224 */ /* 0x000fcc00078e00ff */
[----:B------:R-:W-:-:S11]  /*2970*/  @!P1 DMUL R4, R54, R6 ;  /* 0x0000000636049228 */ /* 0x000fd60000000000 */
.L_x_26:
[----:B------:R-:W-:Y:S05]  /*2980*/  BSYNC.RECONVERGENT B0 ;  /* 0x0000000000007941 */ /* 0x000fea0003800200 */
.L_x_25:
[----:B------:R-:W0:Y:S01]  /*2990*/  LDCU.64 UR6, c[0x0][0x390] ;  /* 0x00007200ff0677ac */ /* 0x000e220008000a00 */
[----:B------:R-:W-:Y:S01]  /*29a0*/  DFMA R6, -R10, R52, 1 ;  /* 0x3ff000000a06742b */ /* 0x000fe20000000134 */
[----:B------:R-:W-:Y:S07]  /*29b0*/  BSSY.RECONVERGENT B1, `(.L_x_27) ;  /* 0x0000012000017945 */ /* 0x000fee0003800200 */
[----:B------:R-:W-:-:S08]  /*29c0*/  DFMA R6, R52, R6, R52 ;  /* 0x000000063406722b */ /* 0x000fd00000000034 */
[----:B0-----:R-:W-:-:S08]  /*29d0*/  DMUL R8, R6, -UR6 ;  /* 0x8000000606087c28 */ /* 0x001fd00008000000 */
[----:B------:R-:W-:-:S08]  /*29e0*/  DFMA R52, -R10, R8, -UR6 ;  /* 0x800000060a347e2b */ /* 0x000fd00008000108 */
[----:B------:R-:W-:Y:S02]  /*29f0*/  DFMA R8, R6, R52, R8 ;  /* 0x000000340608722b */ /* 0x000fe40000000008 */
[----:B------:R-:W-:-:S08]  /*2a00*/  DADD R52, -RZ, -UR6 ;  /* 0x80000006ff347e29 */ /* 0x000fd00008000100 */
[----:B------:R-:W-:Y:S02]  /*2a10*/  FFMA R0, RZ, R11, R9 ;  /* 0x0000000bff007223 */ /* 0x000fe40000000009 */
[----:B------:R-:W-:-:S03]  /*2a20*/  FSETP.GEU.AND P1, PT, |R53|, 6.5827683646048100446e-37, PT ;  /* 0x036000003500780b */ /* 0x000fc60003f2e200 */
        /* <DEDUP_REMOVED lines=8> */
[----:B------:R-:W-:Y:S02]  /*2ab0*/  IMAD.MOV.U32 R8, RZ, RZ, R7 ;  /* 0x000000ffff087224 */ /* 0x000fe400078e0007 */
[----:B------:R-:W-:-:S07]  /*2ac0*/  IMAD.MOV.U32 R9, RZ, RZ, R6 ;  /* 0x000000ffff097224 */ /* 0x000fce00078e0006 */
.L_x_28:
[----:B------:R-:W-:Y:S05]  /*2ad0*/  BSYNC.RECONVERGENT B1 ;  /* 0x0000000000017941 */ /* 0x000fea0003800200 */
.L_x_27:
[----:B------:R-:W-:Y:S01]  /*2ae0*/  IMAD.MOV.U32 R52, RZ, RZ, 0x652b82fe ;  /* 0x652b82feff347424 */ /* 0x000fe200078e00ff */
[----:B------:R-:W-:Y:S01]  /*2af0*/  UMOV UR6, 0xfefa39ef ;  /* 0xfefa39ef00067882 */ /* 0x000fe20000000000 */
[----:B------:R-:W-:Y:S01]  /*2b00*/  IMAD.MOV.U32 R53, RZ, RZ, 0x3ff71547 ;  /* 0x3ff71547ff357424 */ /* 0x000fe200078e00ff */
[----:B------:R-:W-:Y:S01]  /*2b10*/  UMOV UR7, 0x3fe62e42 ;  /* 0x3fe62e4200077882 */ /* 0x000fe20000000000 */
[----:B------:R-:W0:Y:S01]  /*2b20*/  F2F.F64.F32 R10, R46 ;  /* 0x0000002e000a7310 */ /* 0x000e220000201800 */
[----:B------:R-:W-:Y:S01]  /*2b30*/  MOV R54, 0xfca213ea ;  /* 0xfca213ea00367802 */ /* 0x000fe20000000f00 */
[----:B------:R-:W-:Y:S01]  /*2b40*/  IMAD.MOV.U32 R55, RZ, RZ, 0x3e928af3 ;  /* 0x3e928af3ff377424 */ /* 0x000fe200078e00ff */
[----:B------:R-:W-:Y:S01]  /*2b50*/  FSETP.GEU.AND P2, PT, |R9|, 4.1917929649353027344, PT ;  /* 0x4086232b0900780b */ /* 0x000fe20003f4e200 */
[----:B------:R-:W-:Y:S01]  /*2b60*/  DFMA R52, R8, R52, 6.75539944105574400000e+15 ;  /* 0x433800000834742b */ /* 0x000fe20000000034 */
[----:B------:R-:W-:Y:S07]  /*2b70*/  BSSY.RECONVERGENT B0, `(.L_x_29) ;  /* 0x0000041000007945 */ /* 0x000fee0003800200 */
[----:B------:R-:W-:-:S08]  /*2b80*/  DADD R58, R52, -6.75539944105574400000e+15 ;  /* 0xc3380000343a7429 */ /* 0x000fd00000000000 */
[----:B------:R-:W-:Y:S01]  /*2b90*/  DFMA R6, R58, -UR6, R8 ;  /* 0x800000063a067c2b */ /* 0x000fe20008000008 */
[----:B------:R-:W-:Y:S01]  /*2ba0*/  UMOV UR6, 0x3b39803f ;  /* 0x3b39803f00067882 */ /* 0x000fe20000000000 */
[----:B------:R-:W-:-:S06]  /*2bb0*/  UMOV UR7, 0x3c7abc9e ;  /* 0x3c7abc9e00077882 */ /* 0x000fcc0000000000 */
[----:B------:R-:W-:Y:S01]  /*2bc0*/  DFMA R58, R58, -UR6, R6 ;  /* 0x800000063a3a7c2b */ /* 0x000fe20008000006 */
[----:B------:R-:W-:Y:S01]  /*2bd0*/  UMOV UR6, 0x69ce2bdf ;  /* 0x69ce2bdf00067882 */ /* 0x000fe20000000000 */
[----:B0-----:R-:W0:Y:S01]  /*2be0*/  MUFU.RCP64H R7, R11 ;  /* 0x0000000b00077308 */ /* 0x001e220000001800 */
[----:B------:R-:W-:Y:S01]  /*2bf0*/  UMOV UR7, 0x3e5ade15 ;  /* 0x3e5ade1500077882 */ /* 0x000fe20000000000 */
[----:B------:R-:W-:-:S04]  /*2c00*/  IMAD.MOV.U32 R6, RZ, RZ, 0x1 ;  /* 0x00000001ff067424 */ /* 0x000fc800078e00ff */
[----:B------:R-:W-:Y:S01]  /*2c10*/  DFMA R54, R58, UR6, R54 ;  /* 0x000000063a367c2b */ /* 0x000fe20008000036 */
[----:B------:R-:W-:Y:S01]  /*2c20*/  UMOV UR6, 0x62401315 ;  /* 0x6240131500067882 */ /* 0x000fe20000000000 */
[----:B------:R-:W-:-:S06]  /*2c30*/  UMOV UR7, 0x3ec71dee ;  /* 0x3ec71dee00077882 */ /* 0x000fcc0000000000 */
[----:B------:R-:W-:Y:S01]  /*2c40*/  DFMA R54, R58, R54, UR6 ;  /* 0x000000063a367e2b */ /* 0x000fe20008000036 */
[----:B------:R-:W-:Y:S01]  /*2c50*/  UMOV UR6, 0x7c89eb71 ;  /* 0x7c89eb7100067882 */ /* 0x000fe20000000000 */
[----:B------:R-:W-:Y:S01]  /*2c60*/  UMOV UR7, 0x3efa0199 ;  /* 0x3efa019900077882 */ /* 0x000fe20000000000 */
[----:B0-----:R-:W-:-:S05]  /*2c70*/  DFMA R56, -R10, R6, 1 ;  /* 0x3ff000000a38742b */ /* 0x001fca0000000106 */
[----:B------:R-:W-:Y:S01]  /*2c80*/  DFMA R54, R58, R54, UR6 ;  /* 0x000000063a367e2b */ /* 0x000fe20008000036 */
[----:B------:R-:W-:Y:S01]  /*2c90*/  UMOV UR6, 0x14761f65 ;  /* 0x14761f6500067882 */ /* 0x000fe20000000000 */
[----:B------:R-:W-:Y:S01]  /*2ca0*/  UMOV UR7, 0x3f2a01a0 ;  /* 0x3f2a01a000077882 */ /* 0x000fe20000000000 */
[----:B------:R-:W-:-:S05]  /*2cb0*/  DFMA R62, R56, R56, R56 ;  /* 0x00000038383e722b */ /* 0x000fca0000000038 */
[----:B------:R-:W-:Y:S01]  /*2cc0*/  DFMA R54, R58, R54, UR6 ;  /* 0x000000063a367e2b */ /* 0x000fe20008000036 */
[----:B------:R-:W-:Y:S01]  /*2cd0*/  UMOV UR6, 0x1852b7af ;  /* 0x1852b7af00067882 */ /* 0x000fe20000000000 */
[----:B------:R-:W-:Y:S01]  /*2ce0*/  UMOV UR7, 0x3f56c16c ;  /* 0x3f56c16c00077882 */ /* 0x000fe20000000000 */
[----:B------:R-:W-:-:S05]  /*2cf0*/  DFMA R62, R6, R62, R6 ;  /* 0x0000003e063e722b */ /* 0x000fca0000000006 */
[----:B------:R-:W-:Y:S01]  /*2d00*/  DFMA R6, R58, R54, UR6 ;  /* 0x000000063a067e2b */ /* 0x000fe20008000036 */
[----:B------:R-:W-:Y:S01]  /*2d10*/  UMOV UR6, 0x11122322 ;  /* 0x1112232200067882 */ /* 0x000fe20000000000 */
[----:B------:R-:W0:Y:S01]  /*2d20*/  F2F.F64.F32 R54, R47 ;  /* 0x0000002f00367310 */ /* 0x000e220000201800 */
[----:B------:R-:W-:Y:S01]  /*2d30*/  UMOV UR7, 0x3f811111 ;  /* 0x3f81111100077882 */ /* 0x000fe20000000000 */
[----:B------:R-:W-:-:S04]  /*2d40*/  DFMA R56, -R10, R62, 1 ;  /* 0x3ff000000a38742b */ /* 0x000fc8000000013e */
[----:B------:R-:W-:Y:S01]  /*2d50*/  DFMA R6, R58, R6, UR6 ;  /* 0x000000063a067e2b */ /* 0x000fe20008000006 */
[----:B------:R-:W-:Y:S01]  /*2d60*/  UMOV UR6, 0x555502a1 ;  /* 0x555502a100067882 */ /* 0x000fe20000000000 */
[----:B------:R-:W-:Y:S02]  /*2d70*/  UMOV UR7, 0x3fa55555 ;  /* 0x3fa5555500077882 */ /* 0x000fe40000000000 */
[----:B------:R-:W-:-:S04]  /*2d80*/  DFMA R62, R62, R56, R62 ;  /* 0x000000383e3e722b */ /* 0x000fc8000000003e */
[----:B------:R-:W-:Y:S01]  /*2d90*/  DFMA R6, R58, R6, UR6 ;  /* 0x000000063a067e2b */ /* 0x000fe20008000006 */
[----:B------:R-:W-:Y:S01]  /*2da0*/  UMOV UR6, 0x55555511 ;  /* 0x5555551100067882 */ /* 0x000fe20000000000 */
[----:B0-----:R-:W-:Y:S01]  /*2db0*/  DMUL R54, R44, -R54 ;  /* 0x800000362c367228 */ /* 0x001fe20000000000 */
[----:B------:R-:W-:-:S05]  /*2dc0*/  UMOV UR7, 0x3fc55555 ;  /* 0x3fc5555500077882 */ /* 0x000fca0000000000 */
[----:B------:R-:W-:Y:S01]  /*2dd0*/  DFMA R56, R58, R6, UR6 ;  /* 0x000000063a387e2b */ /* 0x000fe20008000006 */
[----:B------:R-:W-:Y:S01]  /*2de0*/  UMOV UR6, 0xb ;  /* 0x0000000b00067882 */ /* 0x000fe20000000000 */
[----:B------:R-:W-:Y:S01]  /*2df0*/  DMUL R6, R54, R62 ;  /* 0x0000003e36067228 */ /* 0x000fe20000000000 */
[----:B------:R-:W-:Y:S01]  /*2e00*/  UMOV UR7, 0x3fe00000 ;  /* 0x3fe0000000077882 */ /* 0x000fe20000000000 */
[----:B------:R-:W-:-:S04]  /*2e10*/  FSETP.GEU.AND P1, PT, |R55|, 6.5827683646048100446e-37, PT ;  /* 0x036000003700780b */ /* 0x000fc80003f2e200 */
[----:B------:R-:W-:Y:S02]  /*2e20*/  DFMA R56, R58, R56, UR6 ;  /* 0x000000063a387e2b */ /* 0x000fe40008000038 */
[----:B------:R-:W-:-:S06]  /*2e30*/  DFMA R60, -R10, R6, R54 ;  /* 0x000000060a3c722b */ /* 0x000fcc0000000136 */
[----:B------:R-:W-:Y:S02]  /*2e40*/  DFMA R56, R58, R56, 1 ;  /* 0x3ff000003a38742b */ /* 0x000fe40000000038 */
[----:B------:R-:W-:-:S06]  /*2e50*/  DFMA R6, R62, R60, R6 ;  /* 0x0000003c3e06722b */ /* 0x000fcc0000000006 */
[----:B------:R-:W-:-:S04]  /*2e60*/  DFMA R58, R58, R56, 1 ;  /* 0x3ff000003a3a742b */ /* 0x000fc80000000038 */
[----:B------:R-:W-:-:S05]  /*2e70*/  FFMA R0, RZ, R11, R7 ;  /* 0x0000000bff007223 */ /* 0x000fca0000000007 */
[----:B------:R-:W-:Y:S01]  /*2e80*/  FSETP.GT.AND P0, PT, |R0|, 1.469367938527859385e-39, PT ;  /* 0x001000000000780b */ /* 0x000fe20003f04200 */
[----:B------:R-:W-:Y:S02]  /*2e90*/  IMAD R57, R52, 0x100000, R59 ;  /* 0x0010000034397824 */ /* 0x000fe400078e023b */
        /* <DEDUP_REMOVED lines=14> */
.L_x_30:
[----:B------:R-:W-:Y:S05]  /*2f80*/  BSYNC.RECONVERGENT B0 ;  /* 0x0000000000007941 */ /* 0x000fea0003800200 */
.L_x_29:
[C-C-:B------:R-:W-:Y:S01]  /*2f90*/  DADD R52, R56.reuse, R4.reuse ;  /* 0x0000000038347229 */ /* 0x140fe20000000004 */
[----:B------:R-:W-:Y:S01]  /*2fa0*/  BSSY.RECONVERGENT B1, `(.L_x_31) ;  /* 0x000000c000017945 */ /* 0x000fe20003800200 */
[----:B------:R-:W-:-:S03]  /*2fb0*/  DADD R4, R56, -R4 ;  /* 0x0000000038047229 */ /* 0x000fc60000000804 */
[----:B------:R-:W-:Y:S08]  /*2fc0*/  @P0 BRA P1, `(.L_x_32) ;  /* 0x0000000000240947 */ /* 0x000ff00000800000 */
[----:B------:R-:W-:Y:S01]  /*2fd0*/  IMAD.MOV.U32 R7, RZ, RZ, R54 ;  /* 0x000000ffff077224 */ /* 0x000fe200078e0036 */
[----:B------:R-:W-:Y:S01]  /*2fe0*/  MOV R8, R10 ;  /* 0x0000000a00087202 */ /* 0x000fe20000000f00 */
[----:B------:R-:W-:Y:S01]  /*2ff0*/  IMAD.MOV.U32 R6, RZ, RZ, R55 ;  /* 0x000000ffff067224 */ /* 0x000fe200078e0037 */
[----:B------:R-:W-:Y:S01]  /*3000*/  MOV R0, 0x3030 ;  /* 0x0000303000007802 */ /* 0x000fe20000000f00 */
[----:B------:R-:W-:-:S07]  /*3010*/  IMAD.MOV.U32 R9, RZ, RZ, R11 ;  /* 0x000000ffff097224 */ /* 0x000fce00078e000b */
[----:B------:R-:W-:Y:S05]  /*3020*/  CALL.REL.NOINC `($__internal_0_$__cuda_sm20_div_rn_f64_full) ;  /* 0x0000004c00b07944 */ /* 0x000fea0003c00000 */
[----:B------:R-:W-:-:S04]  /*3030*/  LOP3.LUT R7, R7, R6, RZ, 0x3c, !PT ;  /* 0x0000000607077212 */ /* 0x000fc800078e3cff */
[----:B------:R-:W-:-:S04]  /*3040*/  LOP3.LUT R6, R7, R6, RZ, 0x3c, !PT ;  /* 0x0000000607067212 */ /* 0x000fc800078e3cff */
[----:B------:R-:W-:-:S07]  /*3050*/  LOP3.LUT R7, R7, R6, RZ, 0x3c, !PT ;  /* 0x0000000607077212 */ /* 0x000fce00078e3cff */
.L_x_32:
[----:B------:R-:W-:Y:S05]  /*3060*/  BSYNC.RECONVERGENT B1 ;  /* 0x0000000000017941 */ /* 0x000fea0003800200 */
.L_x_31:
        /* <DEDUP_REMOVED lines=51> */
[----:B------:R-:W-:Y:S02]  /*33a0*/  IMAD R57, R10, 0x100000, R55 ;  /* 0x001000000a397824 */ /* 0x000fe400078e0237 */
[----:B------:R-:W-:Y:S01]  /*33b0*/  IMAD.MOV.U32 R56, RZ, RZ, R54 ;  /* 0x000000ffff387224 */ /* 0x000fe200078e0036 */
[----:B------:R-:W-:Y:S07]  /*33c0*/  @!P0 BRA `(.L_x_34) ;  /* 0x0000000000308947 */ /* 0x000fee0003800000 */
        /* <DEDUP_REMOVED lines=12> */
.L_x_34:
[----:B------:R-:W-:Y:S05]  /*3490*/  BSYNC.RECONVERGENT B0 ;  /* 0x0000000000007941 */ /* 0x000fea0003800200 */
.L_x_33:
        /* <DEDUP_REMOVED lines=15> */
.L_x_36:
[----:B------:R-:W-:Y:S05]  /*3590*/  BSYNC.RECONVERGENT B1 ;  /* 0x0000000000017941 */ /* 0x000fea0003800200 */
.L_x_35:
        /* <DEDUP_REMOVED lines=26> */
.L_x_38:
[----:B------:R-:W-:Y:S05]  /*3740*/  BSYNC.RECONVERGENT B1 ;  /* 0x0000000000017941 */ /* 0x000fea0003800200 */
.L_x_37:
        /* <DEDUP_REMOVED lines=63> */
.L_x_40:
[----:B------:R-:W-:Y:S05]  /*3b40*/  BSYNC.RECONVERGENT B0 ;  /* 0x0000000000007941 */ /* 0x000fea0003800200 */
.L_x_39:
        /* <DEDUP_REMOVED lines=20> */
.L_x_42:
[----:B------:R-:W-:Y:S05]  /*3c90*/  BSYNC.RECONVERGENT B1 ;  /* 0x0000000000017941 */ /* 0x000fea0003800200 */
.L_x_41:
[----:B------:R-:W-:Y:S01]  /*3ca0*/  IMAD.MOV.U32 R52, RZ, RZ, 0x652b82fe ;  /* 0x652b82feff347424 */ /* 0x000fe200078e00ff */
[----:B------:R-:W-:Y:S01]  /*3cb0*/  UMOV UR6, 0xfefa39ef ;  /* 0xfefa39ef00067882 */ /* 0x000fe20000000000 */
[----:B------:R-:W-:Y:S01]  /*3cc0*/  IMAD.MOV.U32 R53, RZ, RZ, 0x3ff71547 ;  /* 0x3ff71547ff357424 */ /* 0x000fe200078e00ff */
[----:B------:R-:W-:Y:S01]  /*3cd0*/  UMOV UR7, 0x3fe62e42 ;  /* 0x3fe62e4200077882 */ /* 0x000fe20000000000 */
[----:B------:R-:W-:Y:S01]  /*3ce0*/  IMAD.MOV.U32 R10, RZ, RZ, -0x35dec16 ;  /* 0xfca213eaff0a7424 */ /* 0x000fe200078e00ff */
[----:B------:R-:W-:Y:S01]  /*3cf0*/  MOV R11, 0x3e928af3 ;  /* 0x3e928af3000b7802 */ /* 0x000fe20000000f00 */
[----:B------:R-:W-:Y:S01]  /*3d00*/  BSSY.RECONVERGENT B0, `(.L_x_43) ;  /* 0x0000042000007945 */ /* 0x000fe20003800200 */
[----:B------:R-:W-:Y:S01]  /*3d10*/  FSETP.GEU.AND P2, PT, |R9|, 4.1917929649353027344, PT ;  /* 0x4086232b0900780b */ /* 0x000fe20003f4e200 */
[----:B------:R-:W-:-:S08]  /*3d20*/  DFMA R52, R8, R52, 6.75539944105574400000e+15 ;  /* 0x433800000834742b */ /* 0x000fd00000000034 */
[----:B------:R-:W-:-:S08]  /*3d30*/  DADD R54, R52, -6.75539944105574400000e+15 ;  /* 0xc338000034367429 */ /* 0x000fd00000000000 */
[----:B------:R-:W-:Y:S01]  /*3d40*/  DFMA R6, R54, -UR6, R8 ;  /* 0x8000000636067c2b */ /* 0x000fe20008000008 */
[----:B------:R-:W-:Y:S01]  /*3d50*/  UMOV UR6, 0x3b39803f ;  /* 0x3b39803f00067882 */ /* 0x000fe20000000000 */
[----:B------:R-:W-:-:S06]  /*3d60*/  UMOV UR7, 0x3c7abc9e ;  /* 0x3c7abc9e00077882 */ /* 0x000fcc0000000000 */
[----:B------:R-:W-:Y:S01]  /*3d70*/  DFMA R54, R54, -UR6, R6 ;  /* 0x8000000636367c2b */ /* 0x000fe20008000006 */
[----:B------:R-:W-:Y:S01]  /*3d80*/  UMOV UR6, 0x69ce2bdf ;  /* 0x69ce2bdf00067882 */ /* 0x000fe20000000000 */
[----:B------:R-:W-:Y:S01]  /*3d90*/  UMOV UR7, 0x3e5ade15 ;  /* 0x3e5ade1500077882 */ /* 0x000fe20000000000 */
[----:B------:R-:W0:Y:S01]  /*3da0*/  MUFU.RCP64H R7, R43 ;  /* 0x0000002b00077308 */ /* 0x000e220000001800 */
        /* <DEDUP_REMOVED lines=18> */
[----:B------:R-:W-:Y:S01]  /*3ed0*/  UMOV UR7, 0x3f811111 ;  /* 0x3f81111100077882 */ /* 0x000fe20000000000 */
[----:B------:R-:W-:-:S05]  /*3ee0*/  DFMA R58, -R42, R6, 1 ;  /* 0x3ff000002a3a742b */ /* 0x000fca0000000106 */
[----:B------:R-:W-:Y:S01]  /*3ef0*/  DFMA R56, R54, R10, UR6 ;  /* 0x0000000636387e2b */ /* 0x000fe2000800000a */
[----:B------:R-:W-:Y:S01]  /*3f00*/  UMOV UR6, 0x555502a1 ;  /* 0x555502a100067882 */ /* 0x000fe20000000000 */
[----:B------:R-:W-:Y:S01]  /*3f10*/  UMOV UR7, 0x3fa55555 ;  /* 0x3fa5555500077882 */ /* 0x000fe20000000000 */
[----:B------:R-:W-:Y:S02]  /*3f20*/  DMUL R10, R40, -R36 ;  /* 0x80000024280a7228 */ /* 0x000fe40000000000 */
[----:B------:R-:W-:-:S03]  /*3f30*/  DFMA R6, R6, R58, R6 ;  /* 0x0000003a0606722b */ /* 0x000fc60000000006 */
[----:B------:R-:W-:Y:S01]  /*3f40*/  DFMA R56, R54, R56, UR6 ;  /* 0x0000000636387e2b */ /* 0x000fe20008000038 */
[----:B------:R-:W-:Y:S01]  /*3f50*/  UMOV UR6, 0x55555511 ;  /* 0x5555551100067882 */ /* 0x000fe20000000000 */
[----:B------:R-:W-:-:S03]  /*3f60*/  UMOV UR7, 0x3fc55555 ;  /* 0x3fc5555500077882 */ /* 0x000fc60000000000 */
[----:B------:R-:W-:Y:S01]  /*3f70*/  DMUL R58, R6, R10 ;  /* 0x0000000a063a7228 */ /* 0x000fe20000000000 */
[----:B------:R-:W-:Y:S02]  /*3f80*/  FSETP.GEU.AND P1, PT, |R11|, 6.5827683646048100446e-37, PT ;  /* 0x036000000b00780b */ /* 0x000fe40003f2e200 */
[----:B------:R-:W-:Y:S01]  /*3f90*/  DFMA R56, R54, R56, UR6 ;  /* 0x0000000636387e2b */ /* 0x000fe20008000038 */
[----:B------:R-:W-:Y:S01]  /*3fa0*/  UMOV UR6, 0xb ;  /* 0x0000000b00067882 */ /* 0x000fe20000000000 */
[----:B------:R-:W-:-:S03]  /*3fb0*/  UMOV UR7, 0x3fe00000 ;  /* 0x3fe0000000077882 */ /* 0x000fc60000000000 */
[----:B------:R-:W-:-:S03]  /*3fc0*/  DFMA R60, -R42, R58, R10 ;  /* 0x0000003a2a3c722b */ /* 0x000fc6000000010a */
[----:B------:R-:W-:-:S05]  /*3fd0*/  DFMA R56, R54, R56, UR6 ;  /* 0x0000000636387e2b */ /* 0x000fca0008000038 */
[----:B------:R-:W-:-:S03]  /*3fe0*/  DFMA R6, R6, R60, R58 ;  /* 0x0000003c0606722b */ /* 0x000fc6000000003a */
[----:B------:R-:W-:-:S07]  /*3ff0*/  DFMA R56, R54, R56, 1 ;  /* 0x3ff000003638742b */ /* 0x000fce0000000038 */
[----:B------:R-:W-:Y:S01]  /*4000*/  FFMA R0, RZ, R43, R7 ;  /* 0x0000002bff007223 */ /* 0x000fe20000000007 */
[----:B------:R-:W-:-:S04]  /*4010*/  DFMA R56, R54, R56, 1 ;  /* 0x3ff000003638742b */ /* 0x000fc80000000038 */
[----:B------:R-:W-:-:S06]  /*4020*/  FSETP.GT.AND P0, PT, |R0|, 1.469367938527859385e-39, PT ;  /* 0x001000000000780b */ /* 0x000fcc0003f04200 */
        /* <DEDUP_REMOVED lines=15> */
.L_x_44:
[----:B------:R-:W-:Y:S05]  /*4120*/  BSYNC.RECONVERGENT B0 ;  /* 0x0000000000007941 */ /* 0x000fea0003800200 */
.L_x_43:
        /* <DEDUP_REMOVED lines=13> */
.L_x_46:
[----:B------:R-:W-:Y:S05]  /*4200*/  BSYNC.RECONVERGENT B1 ;  /* 0x0000000000017941 */ /* 0x000fea0003800200 */
.L_x_45:
        /* <DEDUP_REMOVED lines=66> */
.L_x_48:
[----:B------:R-:W-:Y:S05]  /*4630*/  BSYNC.RECONVERGENT B0 ;  /* 0x0000000000007941 */ /* 0x000fea0003800200 */
.L_x_47:
        /* <DEDUP_REMOVED lines=15> */
.L_x_50:
[----:B------:R-:W-:Y:S05]  /*4730*/  BSYNC.RECONVERGENT B1 ;  /* 0x0000000000017941 */ /* 0x000fea0003800200 */
.L_x_49:
        /* <DEDUP_REMOVED lines=26> */
.L_x_52:
[----:B------:R-:W-:Y:S05]  /*48e0*/  BSYNC.RECONVERGENT B1 ;  /* 0x0000000000017941 */ /* 0x000fea0003800200 */
.L_x_51:
[----:B------:R-:W-:Y:S01]  /*48f0*/  MOV R8, 0x652b82fe ;  /* 0x652b82fe00087802 */ /* 0x000fe20000000f00 */
[----:B------:R-:W-:Y:S01]  /*4900*/  IMAD.MOV.U32 R9, RZ, RZ, 0x3ff71547 ;  /* 0x3ff71547ff097424 */ /* 0x000fe200078e00ff */
[----:B------:R-:W-:Y:S01]  /*4910*/  UMOV UR6, 0xfefa39ef ;  /* 0xfefa39ef00067882 */ /* 0x000fe20000000000 */
[----:B------:R-:W-:Y:S01]  /*4920*/  UMOV UR7, 0x3fe62e42 ;  /* 0x3fe62e4200077882 */ /* 0x000fe20000000000 */
[----:B------:R-:W0:Y:S01]  /*4930*/  MUFU.RCP64H R53, R35 ;  /* 0x0000002300357308 */ /* 0x000e220000001800 */
[----:B------:R-:W-:Y:S01]  /*4940*/  IMAD.MOV.U32 R52, RZ, RZ, 0x1 ;  /* 0x00000001ff347424 */ /* 0x000fe200078e00ff */
[----:B------:R-:W-:Y:S01]  /*4950*/  FSETP.GEU.AND P0, PT, |R7|, 4.1917929649353027344, PT ;  /* 0x4086232b0700780b */ /* 0x000fe20003f0e200 */
[----:B------:R-:W-:Y:S01]  /*4960*/  DFMA R8, R6, R8, 6.75539944105574400000e+15 ;  /* 0x433800000608742b */ /* 0x000fe20000000008 */
[----:B------:R-:W-:Y:S07]  /*4970*/  BSSY.RECONVERGENT B0, `(.L_x_53) ;  /* 0x0000037000007945 */ /* 0x000fee0003800200 */
[----:B------:R-:W-:-:S02]  /*4980*/  DADD R10, R8, -6.75539944105574400000e+15 ;  /* 0xc3380000080a7429 */ /* 0x000fc40000000000 */
[----:B0-----:R-:W-:-:S06]  /*4990*/  DFMA R54, -R34, R52, 1 ;  /* 0x3ff000002236742b */ /* 0x001fcc0000000134 */
        /* <DEDUP_REMOVED lines=52> */
.L_x_54:
[----:B------:R-:W-:Y:S05]  /*4ce0*/  BSYNC.RECONVERGENT B0 ;  /* 0x0000000000007941 */ /* 0x000fea0003800200 */
.L_x_53:
        /* <DEDUP_REMOVED lines=12> */
[----:B------:R-:W-:Y:S01]  /*4db0*/  MOV R7, R10 ;  /* 0x0000000a00077202 */ /* 0x000fe20000000f00 */
[----:B------:R-:W-:Y:S01]  /*4dc0*/  IMAD.MOV.U32 R6, RZ, RZ, R11 ;  /* 0x000000ffff067224 */ /* 0x000fe200078e000b */
[----:B------:R-:W-:Y:S01]  /*4dd0*/  MOV R0, 0x4e10 ;  /* 0x00004e1000007802 */ /* 0x000fe20000000f00 */
[----:B------:R-:W-:Y:S02]  /*4de0*/  IMAD.MOV.U32 R8, RZ, RZ, R34 ;  /* 0x000000ffff087224 */ /* 0x000fe400078e0022 */
[----:B------:R-:W-:-:S07]  /*4df0*/  IMAD.MOV.U32 R9, RZ, RZ, R35 ;  /* 0x000000ffff097224 */ /* 0x000fce00078e0023 */
[----:B------:R-:W-:Y:S05]  /*4e00*/  CALL.REL.NOINC `($__internal_0_$__cuda_sm20_div_rn_f64_full) ;  /* 0x0000003000387944 */ /* 0x000fea0003c00000 */
[----:B------:R-:W-:Y:S02]  /*4e10*/  IMAD.MOV.U32 R8, RZ, RZ, R7 ;  /* 0x000000ffff087224 */ /* 0x000fe400078e0007 */
[----:B------:R-:W-:-:S07]  /*4e20*/  IMAD.MOV.U32 R9, RZ, RZ, R6 ;  /* 0x000000ffff097224 */ /* 0x000fce00078e0006 */
.L_x_56:
[----:B------:R-:W-:Y:S05]  /*4e30*/  BSYNC.RECONVERGENT B1 ;  /* 0x0000000000017941 */ /* 0x000fea0003800200 */
.L_x_55:
[----:B------:R-:W-:Y:S01]  /*4e40*/  IMAD.MOV.U32 R42, RZ, RZ, 0x652b82fe ;  /* 0x652b82feff2a7424 */ /* 0x000fe200078e00ff */
[----:B------:R-:W-:Y:S01]  /*4e50*/  UMOV UR6, 0xfefa39ef ;  /* 0xfefa39ef00067882 */ /* 0x000fe20000000000 */
[----:B------:R-:W-:Y:S01]  /*4e60*/  IMAD.MOV.U32 R43, RZ, RZ, 0x3ff71547 ;  /* 0x3ff71547ff2b7424 */ /* 0x000fe200078e00ff */
[----:B------:R-:W-:Y:S01]  /*4e70*/  UMOV UR7, 0x3fe62e42 ;  /* 0x3fe62e4200077882 */ /* 0x000fe20000000000 */
[----:B------:R-:W-:Y:S01]  /*4e80*/  IMAD.MOV.U32 R10, RZ, RZ, -0x35dec16 ;  /* 0xfca213eaff0a7424 */ /* 0x000fe200078e00ff */
[----:B------:R-:W-:Y:S01]  /*4e90*/  FSETP.GEU.AND P2, PT, |R9|, 4.1917929649353027344, PT ;  /* 0x4086232b0900780b */ /* 0x000fe20003f4e200 */
[----:B------:R-:W-:Y:S01]  /*4ea0*/  IMAD.MOV.U32 R11, RZ, RZ, 0x3e928af3 ;  /* 0x3e928af3ff0b7424 */ /* 0x000fe200078e00ff */
[----:B------:R-:W-:Y:S01]  /*4eb0*/  BSSY.RECONVERGENT B0, `(.L_x_57) ;  /* 0x0000041000007945 */ /* 0x000fe20003800200 */
[----:B------:R-:W-:-:S08]  /*4ec0*/  DFMA R42, R8, R42, 6.75539944105574400000e+15 ;  /* 0x43380000082a742b */ /* 0x000fd0000000002a */
[----:B------:R-:W-:-:S08]  /*4ed0*/  DADD R52, R42, -6.75539944105574400000e+15 ;  /* 0xc33800002a347429 */ /* 0x000fd00000000000 */
[----:B------:R-:W-:Y:S01]  /*4ee0*/  DFMA R6, R52, -UR6, R8 ;  /* 0x8000000634067c2b */ /* 0x000fe20008000008 */
[----:B------:R-:W-:Y:S01]  /*4ef0*/  UMOV UR6, 0x3b39803f ;  /* 0x3b39803f00067882 */ /* 0x000fe20000000000 */
[----:B------:R-:W-:-:S06]  /*4f00*/  UMOV UR7, 0x3c7abc9e ;  /* 0x3c7abc9e00077882 */ /* 0x000fcc0000000000 */
[----:B------:R-:W-:Y:S01]  /*4f10*/  DFMA R52, R52, -UR6, R6 ;  /* 0x8000000634347c2b */ /* 0x000fe20008000006 */
[----:B------:R-:W-:Y:S01]  /*4f20*/  UMOV UR6, 0x69ce2bdf ;  /* 0x69ce2bdf00067882 */ /* 0x000fe20000000000 */
[----:B------:R-:W0:Y:S01]  /*4f30*/  MUFU.RCP64H R7, R35 ;  /* 0x0000002300077308 */ /* 0x000e220000001800 */
[----:B------:R-:W-:Y:S01]  /*4f40*/  UMOV UR7, 0x3e5ade15 ;  /* 0x3e5ade1500077882 */ /* 0x000fe20000000000 */
[----:B------:R-:W-:-:S04]  /*4f50*/  MOV R6, 0x1 ;  /* 0x0000000100067802 */ /* 0x000fc80000000f00 */
        /* <DEDUP_REMOVED lines=22> */
[----:B------:R-:W-:Y:S02]  /*50c0*/  DFMA R6, R6, R56, R6 ;  /* 0x000000380606722b */ /* 0x000fe40000000006 */
[----:B------:R-:W-:-:S03]  /*50d0*/  DMUL R10, R32, -R28 ;  /* 0x8000001c200a7228 */ /* 0x000fc60000000000 */
[----:B------:R-:W-:Y:S01]  /*50e0*/  DFMA R56, R52, R54, UR6 ;  /* 0x0000000634387e2b */ /* 0x000fe20008000036 */
[----:B------:R-:W-:Y:S01]  /*50f0*/  UMOV UR6, 0x55555511 ;  /* 0x5555551100067882 */ /* 0x000fe20000000000 */
[----:B------:R-:W-:-:S03]  /*5100*/  UMOV UR7, 0x3fc55555 ;  /* 0x3fc5555500077882 */ /* 0x000fc60000000000 */
[----:B------:R-:W-:Y:S02]  /*5110*/  DMUL R54, R6, R10 ;  /* 0x0000000a06367228 */ /* 0x000fe40000000000 */
[----:B------:R-:W-:Y:S01]  /*5120*/  FSETP.GEU.AND P1, PT, |R11|, 6.5827683646048100446e-37, PT ;  /* 0x036000000b00780b */ /* 0x000fe20003f2e200 */
        /* <DEDUP_REMOVED lines=25> */
.L_x_58:
[----:B------:R-:W-:Y:S05]  /*52c0*/  BSYNC.RECONVERGENT B0 ;  /* 0x0000000000007941 */ /* 0x000fea0003800200 */
.L_x_57:
        /* <DEDUP_REMOVED lines=13> */
.L_x_60:
[----:B------:R-:W-:Y:S05]  /*53a0*/  BSYNC.RECONVERGENT B1 ;  /* 0x0000000000017941 */ /* 0x000fea0003800200 */
.L_x_59:
[----:B------:R-:W-:Y:S01]  /*53b0*/  MOV R10, 0x652b82fe ;  /* 0x652b82fe000a7802 */ /* 0x000fe20000000f00 */
[----:B------:R-:W-:Y:S01]  /*53c0*/  IMAD.MOV.U32 R11, RZ, RZ, 0x3ff71547 ;  /* 0x3ff71547ff0b7424 */ /* 0x000fe200078e00ff */
[----:B------:R-:W-:Y:S01]  /*53d0*/  UMOV UR6, 0xfefa39ef ;  /* 0xfefa39ef00067882 */ /* 0x000fe20000000000 */
[----:B------:R-:W-:Y:S01]  /*53e0*/  UMOV UR7, 0x3fe62e42 ;  /* 0x3fe62e4200077882 */ /* 0x000fe20000000000 */
[----:B------:R-:W-:Y:S01]  /*53f0*/  FSETP.GEU.AND P0, PT, |R7|, 4.1917929649353027344, PT ;  /* 0x4086232b0700780b */ /* 0x000fe20003f0e200 */
[----:B------:R-:W-:Y:S02]  /*5400*/  BSSY.RECONVERGENT B0, `(.L_x_61) ;  /* 0x000003d000007945 */ /* 0x000fe40003800200 */
        /* <DEDUP_REMOVED lines=60> */
.L_x_62:
[----:B------:R-:W-:Y:S05]  /*57d0*/  BSYNC.RECONVERGENT B0 ;  /* 0x0000000000007941 */ /* 0x000fea0003800200 */
.L_x_61:
        /* <DEDUP_REMOVED lines=9> */
[----:B------:R-:W-:Y:S01]  /*5870*/  MOV R7, R42 ;  /* 0x0000002a00077202 */ /* 0x000fe20000000f00 */
[----:B------:R-:W-:Y:S01]  /*5880*/  IMAD.MOV.U32 R6, RZ, RZ, R43 ;  /* 0x000000ffff067224 */ /* 0x000fe200078e002b */
[----:B------:R-:W-:-:S07]  /*5890*/  MOV R0, 0x58b0 ;  /* 0x000058b000007802 */ /* 0x000fce0000000f00 */
[----:B------:R-:W-:Y:S05]  /*58a0*/  CALL.REL.NOINC `($__internal_0_$__cuda_sm20_div_rn_f64_full) ;  /* 0x0000002400907944 */ /* 0x000fea0003c00000 */
[----:B------:R-:W-:Y:S02]  /*58b0*/  IMAD.MOV.U32 R30, RZ, RZ, R7 ;  /* 0x000000ffff1e7224 */ /* 0x000fe400078e0007 */
[----:B------:R-:W-:-:S07]  /*58c0*/  IMAD.MOV.U32 R31, RZ, RZ, R6 ;  /* 0x000000ffff1f7224 */ /* 0x000fce00078e0006 */
.L_x_64:
[----:B------:R-:W-:Y:S05]  /*58d0*/  BSYNC.RECONVERGENT B1 ;  /* 0x0000000000017941 */ /* 0x000fea0003800200 */
.L_x_63:
        /* <DEDUP_REMOVED lines=26> */
.L_x_66:
[----:B------:R-:W-:Y:S05]  /*5a80*/  BSYNC.RECONVERGENT B1 ;  /* 0x0000000000017941 */ /* 0x000fea0003800200 */
.L_x_65:
[----:B------:R-:W-:Y:S01]  /*5a90*/  IMAD.MOV.U32 R8, RZ, RZ, 0x652b82fe ;  /* 0x652b82feff087424 */ /* 0x000fe200078e00ff */
[----:B------:R-:W-:Y:S01]  /*5aa0*/  MOV R9, 0x3ff71547 ;  /* 0x3ff7154700097802 */ /* 0x000fe20000000f00 */
        /* <DEDUP_REMOVED lines=61> */
.L_x_68:
[----:B------:R-:W-:Y:S05]  /*5e80*/  BSYNC.RECONVERGENT B0 ;  /* 0x0000000000007941 */ /* 0x000fea0003800200 */
.L_x_67:
        /* <DEDUP_REMOVED lines=18> */
[----:B------:R-:W-:Y:S02]  /*5fb0*/  IMAD.MOV.U32 R8, RZ, RZ, R7 ;  /* 0x000000ffff087224 */ /* 0x000fe400078e0007 */
[----:B------:R-:W-:-:S07]  /*5fc0*/  IMAD.MOV.U32 R9, RZ, RZ, R6 ;  /* 0x000000ffff097224 */ /* 0x000fce00078e0006 */
.L_x_70:
[----:B------:R-:W-:Y:S05]  /*5fd0*/  BSYNC.RECONVERGENT B1 ;  /* 0x0000000000017941 */ /* 0x000fea0003800200 */
.L_x_69:
        /* <DEDUP_REMOVED lines=57> */
[----:B------:R-:W-:Y:S01]  /*6370*/  LEA R43, R34, R53, 0x14 ;  /* 0x00000035222b7211 */ /* 0x000fe200078ea0ff */
        /* <DEDUP_REMOVED lines=14> */
.L_x_72:
[----:B------:R-:W-:Y:S05]  /*6460*/  BSYNC.RECONVERGENT B0 ;  /* 0x0000000000007941 */ /* 0x000fea0003800200 */
.L_x_71:
        /* <DEDUP_REMOVED lines=13> */
.L_x_74:
[----:B------:R-:W-:Y:S05]  /*6540*/  BSYNC.RECONVERGENT B1 ;  /* 0x0000000000017941 */ /* 0x000fea0003800200 */
.L_x_73:
[----:B------:R-:W-:Y:S01]  /*6550*/  IMAD.MOV.U32 R8, RZ, RZ, 0x652b82fe ;  /* 0x652b82feff087424 */ /* 0x000fe200078e00ff */
[----:B------:R-:W-:Y:S01]  /*6560*/  MOV R9, 0x3ff71547 ;  /* 0x3ff7154700097802 */ /* 0x000fe20000000f00 */
        /* <DEDUP_REMOVED lines=64> */
.L_x_76:
[----:B------:R-:W-:Y:S05]  /*6970*/  BSYNC.RECONVERGENT B0 ;  /* 0x0000000000007941 */ /* 0x000fea0003800200 */
.L_x_75:
        /* <DEDUP_REMOVED lines=17> */
.L_x_78:
[----:B------:R-:W-:Y:S05]  /*6a90*/  BSYNC.RECONVERGENT B1 ;  /* 0x0000000000017941 */ /* 0x000fea0003800200 */
.L_x_77:
        /* <DEDUP_REMOVED lines=26> */
.L_x_80:
[----:B------:R-:W-:Y:S05]  /*6c40*/  BSYNC.RECONVERGENT B1 ;  /* 0x0000000000017941 */ /* 0x000fea0003800200 */
.L_x_79:
        /* <DEDUP_REMOVED lines=13> */
[----:B------:R-:W-:Y:S01]  /*6d20*/  UMOV UR7, 0x3c7abc9e ;  /* 0x3c7abc9e00077882 */ /* 0x000fe20000000000 */
[----:B------:R-:W-:-:S05]  /*6d30*/  DFMA R34, R34, R34, R34 ;  /* 0x000000222222722b */ /* 0x000fca0000000022 */
[----:B------:R-:W-:Y:S01]  /*6d40*/  DFMA R10, R10, -UR6, R14 ;  /* 0x800000060a0a7c2b */ /* 0x000fe2000800000e */
[----:B------:R-:W-:Y:S01]  /*6d50*/  UMOV UR6, 0x69ce2bdf ;  /* 0x69ce2bdf00067882 */ /* 0x000fe20000000000 */
[----:B------:R-:W-:Y:S01]  /*6d60*/  IMAD.MOV.U32 R14, RZ, RZ, -0x35dec16 ;  /* 0xfca213eaff0e7424 */ /* 0x000fe200078e00ff */
[----:B------:R-:W-:Y:S01]  /*6d70*/  UMOV UR7, 0x3e5ade15 ;  /* 0x3e5ade1500077882 */ /* 0x000fe20000000000 */
[----:B------:R-:W-:Y:S01]  /*6d80*/  IMAD.MOV.U32 R15, RZ, RZ, 0x3e928af3 ;  /* 0x3e928af3ff0f7424 */ /* 0x000fe200078e00ff */
[----:B------:R-:W-:-:S05]  /*6d90*/  DFMA R34, R26, R34, R26 ;  /* 0x000000221a22722b */ /* 0x000fca000000001a */
        /* <DEDUP_REMOVED lines=34> */
[----:B------:R-:W-:Y:S01]  /*6fc0*/  @!P1 LEA.HI R0, R8, R8, RZ, 0x1 ;  /* 0x0000000808009211 */ /* 0x000fe200078f08ff */
[----:B------:R-:W-:Y:S01]  /*6fd0*/  @!P1 IMAD.MOV.U32 R6, RZ, RZ, R10 ;  /* 0x000000ffff069224 */ /* 0x000fe200078e000a */
[----:B------:R-:W-:Y:S02]  /*6fe0*/  FSEL R15, R15, RZ, P0 ;  /* 0x000000ff0f0f7208 */ /* 0x000fe40000000000 */
[----:B------:R-:W-:-:S05]  /*6ff0*/  @!P1 SHF.R.S32.HI R7, RZ, 0x1, R0 ;  /* 0x00000001ff079819 */ /* 0x000fca0000011400 */
[----:B------:R-:W-:Y:S02]  /*7000*/  @!P1 IMAD.IADD R8, R8, 0x1, -R7 ;  /* 0x0000000108089824 */ /* 0x000fe400078e0a07 */
[----:B------:R-:W-:-:S03]  /*7010*/  @!P1 IMAD R7, R7, 0x100000, R11 ;  /* 0x0010000007079824 */ /* 0x000fc600078e020b */
[----:B------:R-:W-:Y:S02]  /*7020*/  @!P1 LEA R9, R8, 0x3ff00000, 0x14 ;  /* 0x3ff0000008099811 */ /* 0x000fe400078ea0ff */
[----:B------:R-:W-:-:S06]  /*7030*/  @!P1 MOV R8, RZ ;  /* 0x000000ff00089202 */ /* 0x000fcc0000000f00 */
[----:B------:R-:W-:-:S11]  /*7040*/  @!P1 DMUL R14, R6, R8 ;  /* 0x00000008060e9228 */ /* 0x000fd60000000000 */
.L_x_82:
[----:B------:R-:W-:Y:S05]  /*7050*/  BSYNC.RECONVERGENT B0 ;  /* 0x0000000000007941 */ /* 0x000fea0003800200 */
.L_x_81:
        /* <DEDUP_REMOVED lines=21> */
.L_x_84:
[----:B------:R-:W-:Y:S05]  /*71b0*/  BSYNC.RECONVERGENT B1 ;  /* 0x0000000000017941 */ /* 0x000fea0003800200 */
.L_x_83:
[----:B------:R-:W-:Y:S01]  /*71c0*/  IMAD.MOV.U32 R10, RZ, RZ, 0x652b82fe ;  /* 0x652b82feff0a7424 */ /* 0x000fe200078e00ff */
[----:B------:R-:W-:Y:S01]  /*71d0*/  UMOV UR6, 0xfefa39ef ;  /* 0xfefa39ef00067882 */ /* 0x000fe20000000000 */
[----:B------:R-:W-:Y:S01]  /*71e0*/  IMAD.MOV.U32 R11, RZ, RZ, 0x3ff71547 ;  /* 0x3ff71547ff0b7424 */ /* 0x000fe200078e00ff */
[----:B------:R-:W-:Y:S01]  /*71f0*/  UMOV UR7, 0x3fe62e42 ;  /* 0x3fe62e4200077882 */ /* 0x000fe20000000000 */
[----:B------:R-:W0:Y:S01]  /*7200*/  MUFU.RCP64H R35, R19 ;  /* 0x0000001300237308 */ /* 0x000e220000001800 */
[----:B------:R-:W-:Y:S01]  /*7210*/  IMAD.MOV.U32 R34, RZ, RZ, 0x1 ;  /* 0x00000001ff227424 */ /* 0x000fe200078e00ff */
[----:B------:R-:W-:Y:S01]  /*7220*/  FSETP.GEU.AND P2, PT, |R7|, 4.1917929649353027344, PT ;  /* 0x4086232b0700780b */ /* 0x000fe20003f4e200 */
[----:B------:R-:W-:Y:S01]  /*7230*/  BSSY.RECONVERGENT B0, `(.L_x_85) ;  /* 0x0000042000007945 */ /* 0x000fe20003800200 */
[----:B------:R-:W-:-:S08]  /*7240*/  DFMA R10, R6, R10, 6.75539944105574400000e+15 ;  /* 0x43380000060a742b */ /* 0x000fd0000000000a */
[----:B------:R-:W-:Y:S02]  /*7250*/  DADD R26, R10, -6.75539944105574400000e+15 ;  /* 0xc33800000a1a7429 */ /* 0x000fe40000000000 */
        /* <DEDUP_REMOVED lines=41> */
[----:B------:R-:W-:Y:S02]  /*74f0*/  DFMA R42, R26, R8, UR6 ;  /* 0x000000061a2a7e2b */ /* 0x000fe40008000008 */
[----:B------:R-:W-:-:S06]  /*7500*/  DFMA R8, R56, R54, R52 ;  /* 0x000000363808722b */ /* 0x000fcc0000000034 */
[----:B------:R-:W-:-:S04]  /*7510*/  DFMA R42, R26, R42, 1 ;  /* 0x3ff000001a2a742b */ /* 0x000fc8000000002a */
[----:B------:R-:W-:-:S04]  /*7520*/  FFMA R0, RZ, R19, R9 ;  /* 0x00000013ff007223 */ /* 0x000fc80000000009 */
[----:B------:R-:W-:Y:S01]  /*7530*/  DFMA R26, R26, R42, 1 ;  /* 0x3ff000001a1a742b */ /* 0x000fe2000000002a */
[----:B------:R-:W-:-:S09]  /*7540*/  FSETP.GT.AND P0, PT, |R0|, 1.469367938527859385e-39, PT ;  /* 0x001000000000780b */ /* 0x000fd20003f04200 */
[----:B------:R-:W-:Y:S01]  /*7550*/  LEA R43, R10, R27, 0x14 ;  /* 0x0000001b0a2b7211 */ /* 0x000fe200078ea0ff */
        /* <DEDUP_REMOVED lines=12> */
[----:B------:R-:W-:Y:S01]  /*7620*/  @!P3 LEA R11, R10, 0x3ff00000, 0x14 ;  /* 0x3ff000000a0bb811 */ /* 0x000fe200078ea0ff */
[----:B------:R-:W-:-:S06]  /*7630*/  @!P3 IMAD.MOV.U32 R10, RZ, RZ, RZ ;  /* 0x000000ffff0ab224 */ /* 0x000fcc00078e00ff */
[----:B------:R-:W-:-:S11]  /*7640*/  @!P3 DMUL R42, R6, R10 ;  /* 0x0000000a062ab228 */ /* 0x000fd60000000000 */
.L_x_86:
[----:B------:R-:W-:Y:S05]  /*7650*/  BSYNC.RECONVERGENT B0 ;  /* 0x0000000000007941 */ /* 0x000fea0003800200 */
.L_x_85:
        /* <DEDUP_REMOVED lines=12> */
.L_x_88:
[----:B------:R-:W-:Y:S05]  /*7720*/  BSYNC.RECONVERGENT B1 ;  /* 0x0000000000017941 */ /* 0x000fea0003800200 */
.L_x_87:
[----:B------:R-:W-:Y:S01]  /*7730*/  IMAD.MOV.U32 R6, RZ, RZ, 0x652b82fe ;  /* 0x652b82feff067424 */ /* 0x000fe200078e00ff */
[----:B------:R-:W-:Y:S01]  /*7740*/  UMOV UR6, 0xfefa39ef ;  /* 0xfefa39ef00067882 */ /* 0x000fe20000000000 */
[----:B------:R-:W-:Y:S01]  /*7750*/  IMAD.MOV.U32 R7, RZ, RZ, 0x3ff71547 ;  /* 0x3ff71547ff077424 */ /* 0x000fe200078e00ff */
[----:B------:R-:W-:Y:S01]  /*7760*/  UMOV UR7, 0x3fe62e42 ;  /* 0x3fe62e4200077882 */ /* 0x000fe20000000000 */
[----:B------:R-:W-:Y:S01]  /*7770*/  DMUL R14, R14, -0.5 ;  /* 0xbfe000000e0e7828 */ /* 0x000fe20000000000 */
[----:B------:R-:W-:Y:S01]  /*7780*/  IMAD.MOV.U32 R34, RZ, RZ, 0x1 ;  /* 0x00000001ff227424 */ /* 0x000fe200078e00ff */
[----:B------:R-:W-:Y:S01]  /*7790*/  FSETP.GEU.AND P0, PT, |R9|, 4.1917929649353027344, PT ;  /* 0x4086232b0900780b */ /* 0x000fe20003f0e200 */
[----:B------:R-:W-:Y:S01]  /*77a0*/  BSSY.RECONVERGENT B0, `(.L_x_89) ;  /* 0x000003c000007945 */ /* 0x000fe20003800200 */
[----:B------:R-:W-:Y:S02]  /*77b0*/  DFMA R6, R8, R6, 6.75539944105574400000e+15 ;  /* 0x433800000806742b */ /* 0x000fe40000000006 */
[----:B------:R-:W0:Y:S06]  /*77c0*/  MUFU.RCP64H R35, R15 ;  /* 0x0000000f00237308 */ /* 0x000e2c0000001800 */
[----:B------:R-:W-:-:S08]  /*77d0*/  DADD R10, R6, -6.75539944105574400000e+15 ;  /* 0xc3380000060a7429 */ /* 0x000fd00000000000 */
[----:B------:R-:W-:Y:S01]  /*77e0*/  DFMA R18, R10, -UR6, R8 ;  /* 0x800000060a127c2b */ /* 0x000fe20008000008 */
[----:B------:R-:W-:Y:S01]  /*77f0*/  UMOV UR6, 0x3b39803f ;  /* 0x3b39803f00067882 */ /* 0x000fe20000000000 */
[----:B------:R-:W-:Y:S01]  /*7800*/  UMOV UR7, 0x3c7abc9e ;  /* 0x3c7abc9e00077882 */ /* 0x000fe20000000000 */
[----:B0-----:R-:W-:-:S05]  /*7810*/  DFMA R42, -R14, R34, 1 ;  /* 0x3ff000000e2a742b */ /* 0x001fca0000000122 */
        /* <DEDUP_REMOVED lines=9> */
[----:B------:R-:W-:-:S05]  /*78b0*/  DFMA R42, R34, R42, R34 ;  /* 0x0000002a222a722b */ /* 0x000fca0000000022 */
        /* <DEDUP_REMOVED lines=24> */
[----:B------:R-:W-:-:S08]  /*7a40*/  DFMA R10, -R14, R42, 1 ;  /* 0x3ff000000e0a742b */ /* 0x000fd0000000012a */
[----:B------:R-:W-:Y:S01]  /*7a50*/  DFMA R10, R42, R10, R42 ;  /* 0x0000000a2a0a722b */ /* 0x000fe2000000002a */
[----:B------:R-:W-:Y:S01]  /*7a60*/  IMAD R19, R6, 0x100000, R35 ;  /* 0x0010000006137824 */ /* 0x000fe200078e0223 */
[----:B------:R-:W-:Y:S01]  /*7a70*/  MOV R18, R34 ;  /* 0x0000002200127202 */ /* 0x000fe20000000f00 */
[----:B------:R-:W-:Y:S08]  /*7a80*/  @!P0 BRA `(.L_x_90) ;  /* 0x0000000000348947 */ /* 0x000ff00003800000 */
[----:B------:R-:W-:Y:S01]  /*7a90*/  FSETP.GEU.AND P1, PT, |R9|, 4.2275390625, PT ;  /* 0x408748000900780b */ /* 0x000fe20003f2e200 */
[C---:B------:R-:W-:Y:S02]  /*7aa0*/  DADD R18, R8.reuse, +INF ;  /* 0x7ff0000008127429 */ /* 0x040fe40000000000 */
[----:B------:R-:W-:-:S08]  /*7ab0*/  DSETP.GEU.AND P0, PT, R8, RZ, PT ;  /* 0x000000ff0800722a */ /* 0x000fd00003f0e000 */
[----:B------:R-:W-:Y:S02]  /*7ac0*/  FSEL R18, R18, RZ, P0 ;  /* 0x000000ff12127208 */ /* 0x000fe40000000000 */
[----:B------:R-:W-:Y:S01]  /*7ad0*/  @!P1 LEA.HI R0, R6, R6, RZ, 0x1 ;  /* 0x0000000606009211 */ /* 0x000fe200078f08ff */
[----:B------:R-:W-:Y:S01]  /*7ae0*/  @!P1 IMAD.MOV.U32 R8, RZ, RZ, RZ ;  /* 0x000000ffff089224 */ /* 0x000fe200078e00ff */
[----:B------:R-:W-:Y:S02]  /*7af0*/  FSEL R19, R19, RZ, P0 ;  /* 0x000000ff13137208 */ /* 0x000fe40000000000 */
[----:B------:R-:W-:-:S05]  /*7b00*/  @!P1 SHF.R.S32.HI R7, RZ, 0x1, R0 ;  /* 0x00000001ff079819 */ /* 0x000fca0000011400 */
[----:B------:R-:W-:Y:S02]  /*7b10*/  @!P1 IMAD.IADD R6, R6, 0x1, -R7 ;  /* 0x0000000106069824 */ /* 0x000fe400078e0a07 */
[----:B------:R-:W-:-:S03]  /*7b20*/  @!P1 IMAD R7, R7, 0x100000, R35 ;  /* 0x0010000007079824 */ /* 0x000fc600078e0223 */
[----:B------:R-:W-:Y:S01]  /*7b30*/  @!P1 LEA R9, R6, 0x3ff00000, 0x14 ;  /* 0x3ff0000006099811 */ /* 0x000fe200078ea0ff */
[----:B------:R-:W-:-:S06]  /*7b40*/  @!P1 IMAD.MOV.U32 R6, RZ, RZ, R34 ;  /* 0x000000ffff069224 */ /* 0x000fcc00078e0022 */
[----:B------:R-:W-:-:S11]  /*7b50*/  @!P1 DMUL R18, R6, R8 ;  /* 0x0000000806129228 */ /* 0x000fd60000000000 */
.L_x_90:
[----:B------:R-:W-:Y:S05]  /*7b60*/  BSYNC.RECONVERGENT B0 ;  /* 0x0000000000007941 */ /* 0x000fea0003800200 */
.L_x_89:
        /* <DEDUP_REMOVED lines=18> */
.L_x_92:
[----:B------:R-:W-:Y:S05]  /*7c90*/  BSYNC.RECONVERGENT B1 ;  /* 0x0000000000017941 */ /* 0x000fea0003800200 */
.L_x_91:
[----:B------:R-:W0:Y:S01]  /*7ca0*/  S2R R11, SR_LANEID ;  /* 0x00000000000b7919 */ /* 0x000e220000000000 */
[----:B------:R-:W-:Y:S01]  /*7cb0*/  VOTEU.ANY UR6, UPT, PT ;  /* 0x0000000000067886 */ /* 0x000fe200038e0100 */
[----:B------:R-:W1:Y:S01]  /*7cc0*/  LDC.64 R8, c[0x0][0x3a8] ;  /* 0x0000ea00ff087b82 */ /* 0x000e620000000a00 */
[----:B------:R-:W0:Y:S01]  /*7cd0*/  FLO.U32 R26, UR6 ;  /* 0x00000006001a7d00 */ /* 0x000e2200080e0000 */
[----:B------:R-:W2:Y:S06]  /*7ce0*/  S2R R10, SR_LTMASK ;  /* 0x00000000000a7919 */ /* 0x000eac0000003900 */
[----:B------:R-:W3:Y:S01]  /*7cf0*/  LDC.64 R14, c[0x0][0x3a0] ;  /* 0x0000e800ff0e7b82 */ /* 0x000ee20000000a00 */
[----:B------:R-:W1:Y:S01]  /*7d00*/  POPC R27, UR6 ;  /* 0x00000006001b7d09 */ /* 0x000e620008000000 */
[----:B0-----:R-:W-:-:S13]  /*7d10*/  ISETP.EQ.U32.AND P0, PT, R26, R11, PT ;  /* 0x0000000b1a00720c */ /* 0x001fda0003f02070 */
[----:B-1----:R-:W4:Y:S01]  /*7d20*/  @P0 ATOMG.E.ADD.STRONG.GPU PT, R9, desc[UR4][R8.64], R27 ;  /* 0x8000001b080909a8 */ /* 0x002f2200081ef104 */
[----:B--2---:R-:W-:Y:S01]  /*7d30*/  LOP3.LUT R34, R10, UR6, RZ, 0xc0, !PT ;  /* 0x000000060a227c12 */ /* 0x004fe2000f8ec0ff */
[----:B------:R-:W0:Y:S01]  /*7d40*/  F2F.F64.F32 R18, R47 ;  /* 0x0000002f00127310 */ /* 0x000e220000201800 */
[----:B------:R-:W1:Y:S01]  /*7d50*/  LDC.64 R10, c[0x0][0x398] ;  /* 0x0000e600ff0a7b82 */ /* 0x000e620000000a00 */
[----:B------:R-:W-:Y:S02]  /*7d60*/  DMUL R48, R50, R48 ;  /* 0x0000003032307228 */ /* 0x000fe40000000000 */
[----:B------:R-:W-:Y:S02]  /*7d70*/  DMUL R36, R40, R36 ;  /* 0x0000002428247228 */ /* 0x000fe40000000000 */
[----:B------:R-:W-:Y:S02]  /*7d80*/  DMUL R28, R32, R28 ;  /* 0x0000001c201c7228 */ /* 0x000fe40000000000 */
[----:B------:R-:W2:Y:S01]  /*7d90*/  POPC R35, R34 ;  /* 0x0000002200237309 */ /* 0x000ea20000000000 */
[----:B------:R-:W-:-:S02]  /*7da0*/  DMUL R20, R24, R20 ;  /* 0x0000001418147228 */ /* 0x000fc40000000000 */
[----:B------:R-:W-:Y:S02]  /*7db0*/  DMUL R12, R16, R12 ;  /* 0x0000000c100c7228 */ /* 0x000fe40000000000 */
[----:B0-----:R-:W-:Y:S01]  /*7dc0*/  DMUL R44, R44, R18 ;  /* 0x000000122c2c7228 */ /* 0x001fe20000000000 */
[----:B----4-:R-:W2:Y:S02]  /*7dd0*/  SHFL.IDX PT, R0, R9, R26, 0x1f ;  /* 0x00001f1a09007589 */ /* 0x010ea400000e0000 */
[----:B--2---:R-:W-:-:S05]  /*7de0*/  IADD3 R0, PT, PT, R0, R35, RZ ;  /* 0x0000002300007210 */ /* 0x004fca0007ffe0ff */
[----:B------:R-:W-:-:S04]  /*7df0*/  IMAD R27, R0, 0x6, RZ ;  /* 0x00000006001b7824 */ /* 0x000fc800078e02ff */
[----:B-1----:R-:W-:-:S04]  /*7e00*/  IMAD.WIDE R8, R27, 0x8, R10 ;  /* 0x000000081b087825 */ /* 0x002fc800078e020a */
[----:B---3--:R-:W-:Y:S01]  /*7e10*/  IMAD.WIDE R10, R27, 0x8, R14 ;  /* 0x000000081b0a7825 */ /* 0x008fe200078e020e */
[----:B------:R-:W-:Y:S04]  /*7e20*/  STG.E.64 desc[UR4][R8.64], R48 ;  /* 0x0000003008007986 */ /* 0x000fe8000c101b04 */
        /* <DEDUP_REMOVED lines=10> */
[----:B------:R-:W-:Y:S01]  /*7ed0*/  STG.E.64 desc[UR4][R10.64+0x28], R6 ;  /* 0x000028060a007986 */ /* 0x000fe2000c101b04 */
[----:B------:R-:W-:Y:S05]  /*7ee0*/  EXIT ;  /* 0x000000000000794d */ /* 0x000fea0003800000 */
        .weak           $__internal_0_$__cuda_sm20_div_rn_f64_full
        .type           $__internal_0_$__cuda_sm20_div_rn_f64_full,@function
        .size           $__internal_0_$__cuda_sm20_div_rn_f64_full,(.L_x_210 - $__internal_0_$__cuda_sm20_div_rn_f64_full)
$__internal_0_$__cuda_sm20_div_rn_f64_full:
[----:B------:R-:W-:Y:S01]  /*7ef0*/  IMAD.MOV.U32 R61, RZ, RZ, R6 ;  /* 0x000000ffff3d7224 */ /* 0x000fe200078e0006 */
[C---:B------:R-:W-:Y:S01]  /*7f00*/  FSETP.GEU.AND P0, PT, |R9|.reuse, 1.469367938527859385e-39, PT ;  /* 0x001000000900780b */ /* 0x040fe20003f0e200 */
[----:B------:R-:W-:Y:S01]  /*7f10*/  IMAD.MOV.U32 R57, RZ, RZ, R9 ;  /* 0x000000ffff397224 */ /* 0x000fe200078e0009 */
[----:B------:R-:W-:Y:S01]  /*7f20*/  LOP3.LUT R6, R9, 0x800fffff, RZ, 0xc0, !PT ;  /* 0x800fffff09067812 */ /* 0x000fe200078ec0ff */
[--C-:B------:R-:W-:Y:S01]  /*7f30*/  IMAD.MOV.U32 R56, RZ, RZ, R8.reuse ;  /* 0x000000ffff387224 */ /* 0x100fe200078e0008 */
[C---:B------:R-:W-:Y:S01]  /*7f40*/  FSETP.GEU.AND P2, PT, |R61|.reuse, 1.469367938527859385e-39, PT ;  /* 0x001000003d00780b */ /* 0x040fe20003f4e200 */
[----:B------:R-:W-:Y:S01]  /*7f50*/  IMAD.MOV.U32 R60, RZ, RZ, R7 ;  /* 0x000000ffff3c7224 */ /* 0x000fe200078e0007 */
[----:B------:R-:W-:Y:S01]  /*7f60*/  LOP3.LUT R59, R6, 0x3ff00000, RZ, 0xfc, !PT ;  /* 0x3ff00000063b7812 */ /* 0x000fe200078efcff */
[----:B------:R-:W-:Y:S01]  /*7f70*/  IMAD.MOV.U32 R58, RZ, RZ, R8 ;  /* 0x000000ffff3a7224 */ /* 0x000fe200078e0008 */
[----:B------:R-:W-:Y:S01]  /*7f80*/  LOP3.LUT R6, R61, 0x7ff00000, RZ, 0xc0, !PT ;  /* 0x7ff000003d067812 */ /* 0x000fe200078ec0ff */
[----:B------:R-:W-:Y:S01]  /*7f90*/  IMAD.MOV.U32 R64, RZ, RZ, R60 ;  /* 0x000000ffff407224 */ /* 0x000fe200078e003c */
[----:B------:R-:W-:Y:S01]  /*7fa0*/  LOP3.LUT R8, R9, 0x7ff00000, RZ, 0xc0, !PT ;  /* 0x7ff0000009087812 */ /* 0x000fe200078ec0ff */
[----:B------:R-:W-:Y:S02]  /*7fb0*/  BSSY.RECONVERGENT B0, `(.L_x_93) ;  /* 0x0000054000007945 */ /* 0x000fe40003800200 */
[----:B------:R-:W-:Y:S01]  /*7fc0*/  @!P0 DMUL R58, R56, 8.98846567431157953865e+307 ;  /* 0x7fe00000383a8828 */ /* 0x000fe20000000000 */
[----:B------:R-:W-:-:S03]  /*7fd0*/  ISETP.GE.U32.AND P1, PT, R6, R8, PT ;  /* 0x000000080600720c */ /* 0x000fc60003f26070 */
[----:B------:R-:W-:Y:S01]  /*7fe0*/  @!P2 LOP3.LUT R7, R57, 0x7ff00000, RZ, 0xc0, !PT ;  /* 0x7ff000003907a812 */ /* 0x000fe200078ec0ff */
[----:B------:R-:W-:Y:S01]  /*7ff0*/  @!P2 IMAD.MOV.U32 R62, RZ, RZ, RZ ;  /* 0x000000ffff3ea224 */ /* 0x000fe200078e00ff */
[----:B------:R-:W0:Y:S02]  /*8000*/  MUFU.RCP64H R11, R59 ;  /* 0x0000003b000b7308 */ /* 0x000e240000001800 */
[----:B------:R-:W-:Y:S01]  /*8010*/  @!P2 ISETP.GE.U32.AND P3, PT, R6, R7, PT ;  /* 0x000000070600a20c */ /* 0x000fe20003f66070 */
[----:B------:R-:W-:Y:S01]  /*8020*/  IMAD.MOV.U32 R7, RZ, RZ, 0x1ca00000 ;  /* 0x1ca00000ff077424 */ /* 0x000fe200078e00ff */
[----:B------:R-:W-:-:S04]  /*8030*/  @!P0 LOP3.LUT R8, R59, 0x7ff00000, RZ, 0xc0, !PT ;  /* 0x7ff000003b088812 */ /* 0x000fc800078ec0ff */
[C---:B------:R-:W-:Y:S02]  /*8040*/  @!P2 SEL R9, R7.reuse, 0x63400000, !P3 ;  /* 0x634000000709a807 */ /* 0x040fe40005800000 */
[----:B------:R-:W-:Y:S02]  /*8050*/  SEL R10, R7, 0x63400000, !P1 ;  /* 0x63400000070a7807 */ /* 0x000fe40004800000 */
[--C-:B------:R-:W-:Y:S02]  /*8060*/  @!P2 LOP3.LUT R9, R9, 0x80000000, R61.reuse, 0xf8, !PT ;  /* 0x800000000909a812 */ /* 0x100fe400078ef83d */
[----:B------:R-:W-:Y:S02]  /*8070*/  LOP3.LUT R65, R10, 0x800fffff, R61, 0xf8, !PT ;  /* 0x800fffff0a417812 */ /* 0x000fe400078ef83d */
[----:B------:R-:W-:Y:S01]  /*8080*/  @!P2 LOP3.LUT R63, R9, 0x100000, RZ, 0xfc, !PT ;  /* 0x00100000093fa812 */ /* 0x000fe200078efcff */
[----:B------:R-:W-:Y:S01]  /*8090*/  IMAD.MOV.U32 R9, RZ, RZ, R6 ;  /* 0x000000ffff097224 */ /* 0x000fe200078e0006 */
[----:B------:R-:W-:-:S04]  /*80a0*/  MOV R10, 0x1 ;  /* 0x00000001000a7802 */ /* 0x000fc80000000f00 */
[----:B------:R-:W-:Y:S02]  /*80b0*/  @!P2 DFMA R64, R64, 2, -R62 ;  /* 0x400000004040a82b */ /* 0x000fe4000000083e */
[----:B0-----:R-:W-:-:S08]  /*80c0*/  DFMA R62, R10, -R58, 1 ;  /* 0x3ff000000a3e742b */ /* 0x001fd0000000083a */
[----:B------:R-:W-:Y:S01]  /*80d0*/  DFMA R62, R62, R62, R62 ;  /* 0x0000003e3e3e722b */ /* 0x000fe2000000003e */
[----:B------:R-:W-:-:S07]  /*80e0*/  @!P2 LOP3.LUT R9, R65, 0x7ff00000, RZ, 0xc0, !PT ;  /* 0x7ff000004109a812 */ /* 0x000fce00078ec0ff */
[----:B------:R-:W-:-:S08]  /*80f0*/  DFMA R10, R10, R62, R10 ;  /* 0x0000003e0a0a722b */ /* 0x000fd0000000000a */
[----:B------:R-:W-:-:S08]  /*8100*/  DFMA R66, R10, -R58, 1 ;  /* 0x3ff000000a42742b */ /* 0x000fd0000000083a */
[----:B------:R-:W-:-:S08]  /*8110*/  DFMA R66, R10, R66, R10 ;  /* 0x000000420a42722b */ /* 0x000fd0000000000a */
[----:B------:R-:W-:-:S08]  /*8120*/  DMUL R10, R66, R64 ;  /* 0x00000040420a7228 */ /* 0x000fd00000000000 */
[----:B------:R-:W-:-:S08]  /*8130*/  DFMA R62, R10, -R58, R64 ;  /* 0x8000003a0a3e722b */ /* 0x000fd00000000040 */
[----:B------:R-:W-:Y:S01]  /*8140*/  DFMA R62, R66, R62, R10 ;  /* 0x0000003e423e722b */ /* 0x000fe2000000000a */
[----:B------:R-:W-:-:S05]  /*8150*/  VIADD R10, R9, 0xffffffff ;  /* 0xffffffff090a7836 */ /* 0x000fca0000000000 */
[----:B------:R-:W-:Y:S01]  /*8160*/  ISETP.GT.U32.AND P0, PT, R10, 0x7feffffe, PT ;  /* 0x7feffffe0a00780c */ /* 0x000fe20003f04070 */
[----:B------:R-:W-:-:S05]  /*8170*/  VIADD R10, R8, 0xffffffff ;  /* 0xffffffff080a7836 */ /* 0x000fca0000000000 */
[----:B------:R-:W-:-:S13]  /*8180*/  ISETP.GT.U32.OR P0, PT, R10, 0x7feffffe, P0 ;  /* 0x7feffffe0a00780c */ /* 0x000fda0000704470 */
[----:B------:R-:W-:Y:S05]  /*8190*/  @P0 BRA `(.L_x_94) ;  /* 0x0000000000740947 */ /* 0x000fea0003800000 */
[----:B------:R-:W-:-:S04]  /*81a0*/  LOP3.LUT R8, R57, 0x7ff00000, RZ, 0xc0, !PT ;  /* 0x7ff0000039087812 */ /* 0x000fc800078ec0ff */
[CC--:B------:R-:W-:Y:S02]  /*81b0*/  VIADDMNMX R9, R6.reuse, -R8.reuse, 0xb9600000, !PT ;  /* 0xb960000006097446 */ /* 0x0c0fe40007800908 */
[----:B------:R-:W-:Y:S01]  /*81c0*/  ISETP.GE.U32.AND P0, PT, R6, R8, PT ;  /* 0x000000080600720c */ /* 0x000fe20003f06070 */
[----:B------:R-:W-:Y:S01]  /*81d0*/  IMAD.MOV.U32 R6, RZ, RZ, RZ ;  /* 0x000000ffff067224 */ /* 0x000fe200078e00ff */
[----:B------:R-:W-:Y:S02]  /*81e0*/  VIMNMX R9, PT, PT, R9, 0x46a00000, PT ;  /* 0x46a0000009097848 */ /* 0x000fe40003fe0100 */
[----:B------:R-:W-:-:S05]  /*81f0*/  SEL R7, R7, 0x63400000, !P0 ;  /* 0x6340000007077807 */ /* 0x000fca0004000000 */
[----:B------:R-:W-:-:S04]  /*8200*/  IMAD.IADD R9, R9, 0x1, -R7 ;  /* 0x0000000109097824 */ /* 0x000fc800078e0a07 */
[----:B------:R-:W-:-:S06]  /*8210*/  VIADD R7, R9, 0x7fe00000 ;  /* 0x7fe0000009077836 */ /* 0x000fcc0000000000 */
[----:B------:R-:W-:-:S10]  /*8220*/  DMUL R10, R62, R6 ;  /* 0x000000063e0a7228 */ /* 0x000fd40000000000 */
[----:B------:R-:W-:-:S13]  /*8230*/  FSETP.GTU.AND P0, PT, |R11|, 1.469367938527859385e-39, PT ;  /* 0x001000000b00780b */ /* 0x000fda0003f0c200 */
[----:B------:R-:W-:Y:S05]  /*8240*/  @P0 BRA `(.L_x_95) ;  /* 0x0000000000a80947 */ /* 0x000fea0003800000 */
[----:B------:R-:W-:-:S06]  /*8250*/  DFMA R58, R62, -R58, R64 ;  /* 0x8000003a3e3a722b */ /* 0x000fcc0000000040 */
[----:B------:R-:W-:-:S04]  /*8260*/  IMAD.MOV.U32 R58, RZ, RZ, RZ ;  /* 0x000000ffff3a7224 */ /* 0x000fc800078e00ff */
[C---:B------:R-:W-:Y:S02]  /*8270*/  FSETP.NEU.AND P0, PT, R59.reuse, RZ, PT ;  /* 0x000000ff3b00720b */ /* 0x040fe40003f0d000 */
[----:B------:R-:W-:-:S04]  /*8280*/  LOP3.LUT R6, R59, 0x80000000, R57, 0x48, !PT ;  /* 0x800000003b067812 */ /* 0x000fc800078e4839 */
[----:B------:R-:W-:-:S07]  /*8290*/  LOP3.LUT R59, R6, R7, RZ, 0xfc, !PT ;  /* 0x00000007063b7212 */ /* 0x000fce00078efcff */
[----:B------:R-:W-:Y:S05]  /*82a0*/  @!P0 BRA `(.L_x_95) ;  /* 0x0000000000908947 */ /* 0x000fea0003800000 */
[----:B------:R-:W-:Y:S01]  /*82b0*/  IMAD.MOV R57, RZ, RZ, -R9 ;  /* 0x000000ffff397224 */ /* 0x000fe200078e0a09 */
[----:B------:R-:W-:Y:S02]  /*82c0*/  MOV R56, RZ ;  /* 0x000000ff00387202 */ /* 0x000fe40000000f00 */
[----:B------:R-:W-:-:S04]  /*82d0*/  IADD3 R9, PT, PT, -R9, -0x43300000, RZ ;  /* 0xbcd0000009097810 */ /* 0x000fc80007ffe1ff */
[----:B------:R-:W-:Y:S02]  /*82e0*/  DFMA R56, R10, -R56, R62 ;  /* 0x800000380a38722b */ /* 0x000fe4000000003e */
[----:B------:R-:W-:-:S08]  /*82f0*/  DMUL.RP R62, R62, R58 ;  /* 0x0000003a3e3e7228 */ /* 0x000fd00000008000 */
[----:B------:R-:W-:Y:S02]  /*8300*/  FSETP.NEU.AND P0, PT, |R57|, R9, PT ;  /* 0x000000093900720b */ /* 0x000fe40003f0d200 */
[----:B------:R-:W-:Y:S02]  /*8310*/  LOP3.LUT R7, R63, R6, RZ, 0x3c, !PT ;  /* 0x000000063f077212 */ /* 0x000fe400078e3cff */
[----:B------:R-:W-:Y:S02]  /*8320*/  FSEL R6, R62, R10, !P0 ;  /* 0x0000000a3e067208 */ /* 0x000fe40004000000 */
[----:B------:R-:W-:-:S03]  /*8330*/  FSEL R7, R7, R11, !P0 ;  /* 0x0000000b07077208 */ /* 0x000fc60004000000 */
[----:B------:R-:W-:Y:S02]  /*8340*/  IMAD.MOV.U32 R10, RZ, RZ, R6 ;  /* 0x000000ffff0a7224 */ /* 0x000fe400078e0006 */
[----:B------:R-:W-:Y:S01]  /*8350*/  IMAD.MOV.U32 R11, RZ, RZ, R7 ;  /* 0x000000ffff0b7224 */ /* 0x000fe200078e0007 */
[----:B------:R-:W-:Y:S06]  /*8360*/  BRA `(.L_x_95) ;  /* 0x0000000000607947 */ /* 0x000fec0003800000 */
.L_x_94:
[----:B------:R-:W-:-:S14]  /*8370*/  DSETP.NAN.AND P0, PT, R60, R60, PT ;  /* 0x0000003c3c00722a */ /* 0x000fdc0003f08000 */
[----:B------:R-:W-:Y:S05]  /*8380*/  @P0 BRA `(.L_x_96) ;  /* 0x00000000004c0947 */ /* 0x000fea0003800000 */
[----:B------:R-:W-:-:S14]  /*8390*/  DSETP.NAN.AND P0, PT, R56, R56, PT ;  /* 0x000000383800722a */ /* 0x000fdc0003f08000 */
[----:B------:R-:W-:Y:S05]  /*83a0*/  @P0 BRA `(.L_x_97) ;  /* 0x0000000000340947 */ /* 0x000fea0003800000 */
[----:B------:R-:W-:Y:S01]  /*83b0*/  ISETP.NE.AND P0, PT, R9, R8, PT ;  /* 0x000000080900720c */ /* 0x000fe20003f05270 */
[----:B------:R-:W-:Y:S02]  /*83c0*/  IMAD.MOV.U32 R10, RZ, RZ, 0x0 ;  /* 0x00000000ff0a7424 */ /* 0x000fe400078e00ff */
[----:B------:R-:W-:-:S10]  /*83d0*/  IMAD.MOV.U32 R11, RZ, RZ, -0x80000 ;  /* 0xfff80000ff0b7424 */ /* 0x000fd400078e00ff */
[----:B------:R-:W-:Y:S05]  /*83e0*/  @!P0 BRA `(.L_x_95) ;  /* 0x0000000000408947 */ /* 0x000fea0003800000 */
[----:B------:R-:W-:Y:S02]  /*83f0*/  ISETP.NE.AND P0, PT, R9, 0x7ff00000, PT ;  /* 0x7ff000000900780c */ /* 0x000fe40003f05270 */
[----:B------:R-:W-:Y:S02]  /*8400*/  LOP3.LUT R6, R61, 0x80000000, R57, 0x48, !PT ;  /* 0x800000003d067812 */ /* 0x000fe400078e4839 */
[----:B------:R-:W-:-:S13]  /*8410*/  ISETP.EQ.OR P0, PT, R8, RZ, !P0 ;  /* 0x000000ff0800720c */ /* 0x000fda0004702670 */
[----:B------:R-:W-:Y:S01]  /*8420*/  @P0 LOP3.LUT R7, R6, 0x7ff00000, RZ, 0xfc, !PT ;  /* 0x7ff0000006070812 */ /* 0x000fe200078efcff */
[----:B------:R-:W-:Y:S02]  /*8430*/  @!P0 IMAD.MOV.U32 R10, RZ, RZ, RZ ;  /* 0x000000ffff0a8224 */ /* 0x000fe400078e00ff */
[----:B------:R-:W-:Y:S02]  /*8440*/  @!P0 IMAD.MOV.U32 R11, RZ, RZ, R6 ;  /* 0x000000ffff0b8224 */ /* 0x000fe400078e0006 */
[----:B------:R-:W-:Y:S02]  /*8450*/  @P0 IMAD.MOV.U32 R10, RZ, RZ, RZ ;  /* 0x000000ffff0a0224 */ /* 0x000fe400078e00ff */
[----:B------:R-:W-:Y:S01]  /*8460*/  @P0 IMAD.MOV.U32 R11, RZ, RZ, R7 ;  /* 0x000000ffff0b0224 */ /* 0x000fe200078e0007 */
[----:B------:R-:W-:Y:S06]  /*8470*/  BRA `(.L_x_95) ;  /* 0x00000000001c7947 */ /* 0x000fec0003800000 */
.L_x_97:
[----:B------:R-:W-:Y:S02]  /*8480*/  LOP3.LUT R6, R57, 0x80000, RZ, 0xfc, !PT ;  /* 0x0008000039067812 */ /* 0x000fe400078efcff */
[----:B------:R-:W-:-:S03]  /*8490*/  MOV R10, R56 ;  /* 0x00000038000a7202 */ /* 0x000fc60000000f00 */
[----:B------:R-:W-:Y:S01]  /*84a0*/  IMAD.MOV.U32 R11, RZ, RZ, R6 ;  /* 0x000000ffff0b7224 */ /* 0x000fe200078e0006 */
[----:B------:R-:W-:Y:S06]  /*84b0*/  BRA `(.L_x_95) ;  /* 0x00000000000c7947 */ /* 0x000fec0003800000 */
.L_x_96:
[----:B------:R-:W-:Y:S01]  /*84c0*/  LOP3.LUT R6, R61, 0x80000, RZ, 0xfc, !PT ;  /* 0x000800003d067812 */ /* 0x000fe200078efcff */
[----:B------:R-:W-:-:S04]  /*84d0*/  IMAD.MOV.U32 R10, RZ, RZ, R60 ;  /* 0x000000ffff0a7224 */ /* 0x000fc800078e003c */
[----:B------:R-:W-:-:S07]  /*84e0*/  IMAD.MOV.U32 R11, RZ, RZ, R6 ;  /* 0x000000ffff0b7224 */ /* 0x000fce00078e0006 */
.L_x_95:
[----:B------:R-:W-:Y:S05]  /*84f0*/  BSYNC.RECONVERGENT B0 ;  /* 0x0000000000007941 */ /* 0x000fea0003800200 */
.L_x_93:
[----:B------:R-:W-:Y:S02]  /*8500*/  IMAD.MOV.U32 R8, RZ, RZ, R0 ;  /* 0x000000ffff087224 */ /* 0x000fe400078e0000 */
[----:B------:R-:W-:Y:S02]  /*8510*/  IMAD.MOV.U32 R9, RZ, RZ, 0x0 ;  /* 0x00000000ff097424 */ /* 0x000fe400078e00ff */
[----:B------:R-:W-:Y:S02]  /*8520*/  IMAD.MOV.U32 R7, RZ, RZ, R10 ;  /* 0x000000ffff077224 */ /* 0x000fe400078e000a */
[----:B------:R-:W-:Y:S01]  /*8530*/  IMAD.MOV.U32 R6, RZ, RZ, R11 ;  /* 0x000000ffff067224 */ /* 0x000fe200078e000b */
[----:B------:R-:W-:Y:S06]  /*8540*/  RET.REL.NODEC R8 `(_Z9kernel_4bPK8PairDataidPdS2_Pii) ;  /* 0xffffff7808ac7950 */ /* 0x000fec0003c3ffff */
.L_x_98:
[----:B------:R-:W-:-:S00]  /*8550*/  BRA `(.L_x_98) ;  /* 0xfffffffc00fc7947 */ /* 0x000fc0000383ffff */
[----:B------:R-:W-:-:S00]  /*8560*/  NOP ;  /* 0x0000000000007918 */ /* 0x000fc00000000000 */
        /* <DEDUP_REMOVED lines=9> */
.L_x_210:


//--------------------- .text._Z9kernel_3bPK8PairDataidPdS2_Pii --------------------------
	.section	.text._Z9kernel_3bPK8PairDataidPdS2_Pii,"ax",@progbits
	.align	128
        .global         _Z9kernel_3bPK8PairDataidPdS2_Pii
        .type           _Z9kernel_3bPK8PairDataidPdS2_Pii,@function
        .size           _Z9kernel_3bPK8PairDataidPdS2_Pii,(.L_x_211 - _Z9kernel_3bPK8PairDataidPdS2_Pii)
        .other          _Z9kernel_3bPK8PairDataidPdS2_Pii,@"STO_CUDA_ENTRY STV_DEFAULT"
_Z9kernel_3bPK8PairDataidPdS2_Pii:
.text._Z9kernel_3bPK8PairDataidPdS2_Pii:
        /* <DEDUP_REMOVED lines=11> */
[----:B------:R-:W-:-:S04]  /*00b0*/  UIMAD UR5, UR4, UR8, UR5 ;  /* 0x00000008040572a4 */ /* 0x000fc8000f8e0205 */
[----:B------:R-:W-:Y:S01]  /*00c0*/  UIADD3 UR10, UPT, UPT, UR7, UR5, URZ ;  /* 0x00000005070a7290 */ /* 0x000fe2000fffe0ff */
[----:B-1----:R-:W-:-:S03]  /*00d0*/  IMAD R7, R7, UR13, R0 ;  /* 0x0000000d07077c24 */ /* 0x002fc6000f8e0200 */
        /* <DEDUP_REMOVED lines=12> */
[----:B------:R-:W-:-:S04]  /*01a0*/  ULEA.HI UR4, UP0, UR5, UR4, URZ, 0x1 ;  /* 0x0000000405047291 */ /* 0x000fc8000f8108ff */
[----:B------:R-:W-:Y:S02]  /*01b0*/  UIADD3.X UR5, UPT, UPT, URZ, UR5, URZ, UP0, !UPT ;  /* 0x00000005ff057290 */ /* 0x000fe400087fe4ff */
        /* <DEDUP_REMOVED lines=11> */
.L_x_101:
[----:B------:R-:W-:Y:S02]  /*0270*/  LOP3.LUT R0, RZ, R8, RZ, 0x33, !PT ;  /* 0x00000008ff007212 */ /* 0x000fe400078e33ff */
[----:B------:R-:W-:-:S03]  /*0280*/  IADD3 R3, PT, PT, -R8, UR12, RZ ;  /* 0x0000000c08037c10 */ /* 0x000fc6000fffe1ff */
[----:B0-----:R-:W-:-:S04]  /*0290*/  VIADD R0, R0, UR4 ;  /* 0x0000000400007c36 */ /* 0x001fc80008000000 */
        /* <DEDUP_REMOVED lines=9> */
[----:B------:R-:W-:-:S04]  /*0330*/  IADD3 R7, P1, PT, -R0, R7, RZ ;  /* 0x0000000700077210 */ /* 0x000fc80007f3e1ff */
[----:B------:R-:W-:Y:S02]  /*0340*/  ISETP.NE.AND P0, PT, R8, UR12, PT ;  /* 0x0000000c08007c0c */ /* 0x000fe4000bf05270 */
[----:B------:R-:W-:-:S11]  /*0350*/  IADD3.X R4, PT, PT, ~R3, R4, RZ, P1, !PT ;  /* 0x0000000403047210 */ /* 0x000fd60000ffe5ff */
[----:B------:R-:W-:Y:S05]  /*0360*/  @P0 BRA `(.L_x_101) ;  /* 0xfffffffc00c00947 */ /* 0x000fea000383ffff */
[----:B------:R-:W-:-:S07]  /*0370*/  IMAD.U32 R8, RZ, RZ, UR12 ;  /* 0x0000000cff087e24 */ /* 0x000fce000f8e00ff */
.L_x_100:
[----:B------:R-:W-:Y:S05]  /*0380*/  BSYNC.RECONVERGENT B0 ;  /* 0x0000000000007941 */ /* 0x000fea0003800200 */
.L_x_99:
[----:B------:R-:W-:Y:S01]  /*0390*/  VIADD R0, R8, 0x1 ;  /* 0x0000000108007836 */ /* 0x000fe20000000000 */
[----:B------:R-:W0:Y:S01]  /*03a0*/  LDCU.64 UR4, c[0x0][0x358] ;  /* 0x00006b00ff0477ac */ /* 0x000e220008000a00 */
[----:B------:R-:W-:Y:S01]  /*03b0*/  BSSY.RECONVERGENT B0, `(.L_x_102) ;  /* 0x0000014000007945 */ /* 0x000fe20003800200 */
[----:B------:R-:W-:Y:S02]  /*03c0*/  IMAD.MOV.U32 R12, RZ, RZ, R8 ;  /* 0x000000ffff0c7224 */ /* 0x000fe400078e0008 */
[----:B------:R-:W-:-:S13]  /*03d0*/  ISETP.GE.AND P0, PT, R0, UR11, PT ;  /* 0x0000000b00007c0c */ /* 0x000fda000bf06270 */
[----:B------:R-:W-:Y:S05]  /*03e0*/  @P0 BRA `(.L_x_103) ;  /* 0x0000000000400947 */ /* 0x000fea0003800000 */
[----:B------:R-:W-:Y:S02]  /*03f0*/  IMAD.MOV.U32 R2, RZ, RZ, R0 ;  /* 0x000000ffff027224 */ /* 0x000fe400078e0000 */
[----:B------:R-:W-:-:S07]  /*0400*/  IMAD.MOV.U32 R12, RZ, RZ, R8 ;  /* 0x000000ffff0c7224 */ /* 0x000fce00078e0008 */
.L_x_104:
[----:B------:R-:W-:Y:S01]  /*0410*/  IADD3 R6, PT, PT, -R12, UR12, RZ ;  /* 0x0000000c0c067c10 */ /* 0x000fe2000fffe1ff */
[----:B------:R-:W-:-:S03]  /*0420*/  IMAD.MOV.U32 R0, RZ, RZ, R2 ;  /* 0x000000ffff007224 */ /* 0x000fc600078e0002 */
[----:B------:R-:W-:Y:S02]  /*0430*/  ISETP.GE.U32.AND P0, PT, R7, R6, PT ;  /* 0x000000060700720c */ /* 0x000fe40003f06070 */
[----:B------:R-:W-:-:S04]  /*0440*/  SHF.R.S32.HI R3, RZ, 0x1f, R6 ;  /* 0x0000001fff037819 */ /* 0x000fc80000011406 */
[----:B------:R-:W-:-:S13]  /*0450*/  ISETP.GE.AND.EX P0, PT, R4, R3, PT, P0 ;  /* 0x000000030400720c */ /* 0x000fda0003f06300 */
[----:B------:R-:W-:Y:S05]  /*0460*/  @!P0 BRA `(.L_x_103) ;  /* 0x0000000000208947 */ /* 0x000fea0003800000 */
[----:B------:R-:W-:Y:S01]  /*0470*/  VIADD R2, R0, 0x1 ;  /* 0x0000000100027836 */ /* 0x000fe20000000000 */
[----:B------:R-:W-:Y:S02]  /*0480*/  IADD3 R7, P1, PT, -R6, R7, RZ ;  /* 0x0000000706077210 */ /* 0x000fe40007f3e1ff */
[----:B------:R-:W-:Y:S02]  /*0490*/  MOV R12, R0 ;  /* 0x00000000000c7202 */ /* 0x000fe40000000f00 */
[----:B------:R-:W-:Y:S01]  /*04a0*/  ISETP.NE.AND P0, PT, R2, UR11, PT ;  /* 0x0000000b02007c0c */ /* 0x000fe2000bf05270 */
[----:B------:R-:W-:-:S12]  /*04b0*/  IMAD.X R4, R4, 0x1, ~R3, P1 ;  /* 0x0000000104047824 */ /* 0x000fd800008e0e03 */
[----:B------:R-:W-:Y:S05]  /*04c0*/  @P0 BRA `(.L_x_104) ;  /* 0xfffffffc00d00947 */ /* 0x000fea000383ffff */
[----:B------:R-:W-:Y:S02]  /*04d0*/  IMAD.U32 R12, RZ, RZ, UR12 ;  /* 0x0000000cff0c7e24 */ /* 0x000fe4000f8e00ff */
[----:B------:R-:W-:-:S07]  /*04e0*/  IMAD.U32 R0, RZ, RZ, UR11 ;  /* 0x0000000bff007e24 */ /* 0x000fce000f8e00ff */
.L_x_103:
[----:B0-----:R-:W-:Y:S05]  /*04f0*/  BSYNC.RECONVERGENT B0 ;  /* 0x0000000000007941 */ /* 0x001fea0003800200 */
.L_x_102:
        /* <DEDUP_REMOVED lines=19> */
[----:B------:R-:W-:-:S05]  /*0630*/  IMAD R3, R2, 0x28, RZ ;  /* 0x0000002802037824 */ /* 0x000fca00078e02ff */
[----:B------:R-:W-:-:S05]  /*0640*/  IADD3 R19, PT, PT, R19, R3, RZ ;  /* 0x0000000313137210 */ /* 0x000fca0007ffe0ff */
[----:B------:R-:W2:Y:S04]  /*0650*/  LDG.E.64 R10, desc[UR4][R18.64+0x20] ;  /* 0x00002004120a7981 */ /* 0x000ea8000c1e1b00 */
[----:B------:R-:W3:Y:S04]  /*0660*/  LDG.E.64 R16, desc[UR4][R18.64+0x8] ;  /* 0x0000080412107981 */ /* 0x000ee8000c1e1b00 */
[----:B------:R0:W3:Y:S01]  /*0670*/  LDG.E.64 R2, desc[UR4][R18.64+0x18] ;  /* 0x0000180412027981 */ /* 0x0000e2000c1e1b00 */
[----:B------:R-:W-:-:S04]  /*0680*/  IADD3 R7, PT, PT, R12, 0x2, R7 ;  /* 0x000000020c077810 */ /* 0x000fc80007ffe007 */
[CC--:B------:R-:W-:Y:S02]  /*0690*/  VIMNMX R12, PT, PT, R7.reuse, R8.reuse, PT ;  /* 0x00000008070c7248 */ /* 0x0c0fe40003fe0100 */
[----:B------:R-:W-:Y:S02]  /*06a0*/  VIMNMX R8, PT, PT, R7, R8, !PT ;  /* 0x0000000807087248 */ /* 0x000fe40007fe0100 */
        /* <DEDUP_REMOVED lines=11> */
[----:B------:R-:W-:Y:S02]  /*0760*/  IMAD R21, R18, 0x28, RZ ;  /* 0x0000002812157824 */ /* 0x000fe400078e02ff */
[----:B------:R-:W-:Y:S02]  /*0770*/  IMAD.MOV.U32 R20, RZ, RZ, R12 ;  /* 0x000000ffff147224 */ /* 0x000fe400078e000c */
[----:B------:R-:W-:Y:S01]  /*0780*/  IMAD.IADD R21, R13, 0x1, R21 ;  /* 0x000000010d157824 */ /* 0x000fe200078e0215 */
        /* <DEDUP_REMOVED lines=10> */
[CC--:B------:R-:W-:Y:S02]  /*0830*/  VIMNMX R8, PT, PT, R7.reuse, R0.reuse, PT ;  /* 0x0000000007087248 */ /* 0x0c0fe40003fe0100 */
[----:B------:R-:W-:-:S02]  /*0840*/  VIMNMX R0, PT, PT, R7, R0, !PT ;  /* 0x0000000007007248 */ /* 0x000fc40007fe0100 */
[----:B------:R-:W-:-:S04]  /*0850*/  LOP3.LUT R11, RZ, R8, RZ, 0x33, !PT ;  /* 0x00000008ff0b7212 */ /* 0x000fc800078e33ff */
[----:B------:R-:W-:Y:S01]  /*0860*/  IADD3 R0, PT, PT, R0, R11, RZ ;  /* 0x0000000b00007210 */ /* 0x000fe20007ffe0ff */
[----:B------:R-:W-:-:S04]  /*0870*/  IMAD R9, R6, 0x2, R11 ;  /* 0x0000000206097824 */ /* 0x000fc800078e020b */
[----:B------:R-:W-:-:S05]  /*0880*/  IMAD.WIDE R8, R9, R8, RZ ;  /* 0x0000000809087225 */ /* 0x000fca00078e02ff */
[----:B------:R-:W-:-:S05]  /*0890*/  LEA.HI R8, P0, R9, R8, RZ, 0x1 ;  /* 0x0000000809087211 */ /* 0x000fca00078108ff */
[----:B------:R-:W-:-:S05]  /*08a0*/  IMAD.X R9, RZ, RZ, R9, P0 ;  /* 0x000000ffff097224 */ /* 0x000fca00000e0609 */
[--C-:B------:R-:W-:Y:S02]  /*08b0*/  SHF.R.U64 R11, R8, 0x1, R9.reuse ;  /* 0x00000001080b7819 */ /* 0x100fe40000001209 */
[----:B0-----:R-:W-:Y:S02]  /*08c0*/  SHF.R.U32.HI R21, RZ, 0x1, R9 ;  /* 0x00000001ff157819 */ /* 0x001fe40000011609 */
[----:B------:R-:W-:-:S04]  /*08d0*/  IADD3 R11, P1, PT, R0, R11, RZ ;  /* 0x0000000b000b7210 */ /* 0x000fc80007f3e0ff */
[----:B------:R-:W-:Y:S01]  /*08e0*/  LEA.HI.X.SX32 R0, R0, R21, 0x1, P1 ;  /* 0x0000001500007211 */ /* 0x000fe200008f0eff */
[----:B------:R-:W-:Y:S01]  /*08f0*/  IMAD.WIDE.U32 R4, R11, 0x28, R4 ;  /* 0x000000280b047825 */ /* 0x000fe200078e0004 */
[----:B--2---:R-:W0:Y:S01]  /*0900*/  F2F.F64.F32 R6, R33 ;  /* 0x0000002100067310 */ /* 0x004e220000201800 */
[----:B---3--:R-:W-:-:S06]  /*0910*/  DSETP.GEU.AND P0, PT, R18, R12, PT ;  /* 0x0000000c1200722a */ /* 0x008fcc0003f0e000 */
[----:B------:R-:W-:Y:S02]  /*0920*/  FSEL R8, R18, RZ, P0 ;  /* 0x000000ff12087208 */ /* 0x000fe40000000000 */
[----:B------:R-:W-:-:S06]  /*0930*/  FSEL R9, R19, 18.98023223876953125, P0 ;  /* 0x4197d78413097808 */ /* 0x000fcc0000000000 */
[----:B0-----:R-:W-:Y:S01]  /*0940*/  DMUL R6, R6, R8 ;  /* 0x0000000806067228 */ /* 0x001fe20000000000 */
[----:B------:R-:W-:-:S04]  /*0950*/  IMAD R9, R0, 0x28, RZ ;  /* 0x0000002800097824 */ /* 0x000fc800078e02ff */
[----:B------:R-:W-:-:S03]  /*0960*/  IMAD.IADD R5, R5, 0x1, R9 ;  /* 0x0000000105057824 */ /* 0x000fc600078e0209 */
        /* <DEDUP_REMOVED lines=34> */
[----:B------:R-:W-:Y:S05]  /*0b90*/  CALL.REL.NOINC `($__internal_1_$__cuda_sm20_div_rn_f64_full) ;  /* 0x0000003400207944 */ /* 0x000fea0003c00000 */
.L_x_106:
[----:B------:R-:W-:Y:S05]  /*0ba0*/  BSYNC.RECONVERGENT B1 ;  /* 0x0000000000017941 */ /* 0x000fea0003800200 */
.L_x_105:
        /* <DEDUP_REMOVED lines=59> */
[----:B------:R-:W-:Y:S01]  /*0f60*/  @!P1 IMAD.IADD R2, R2, 0x1, -R3 ;  /* 0x0000000102029824 */ /* 0x000fe200078e0a03 */
[----:B------:R-:W-:-:S04]  /*0f70*/  @!P1 LEA R3, R3, R9, 0x14 ;  /* 0x0000000903039211 */ /* 0x000fc800078ea0ff */
[----:B------:R-:W-:Y:S01]  /*0f80*/  @!P1 LEA R5, R2, 0x3ff00000, 0x14 ;  /* 0x3ff0000002059811 */ /* 0x000fe200078ea0ff */
[----:B------:R-:W-:-:S06]  /*0f90*/  @!P1 IMAD.MOV.U32 R2, RZ, RZ, R8 ;  /* 0x000000ffff029224 */ /* 0x000fcc00078e0008 */
[----:B------:R-:W-:-:S11]  /*0fa0*/  @!P1 DMUL R30, R2, R4 ;  /* 0x00000004021e9228 */ /* 0x000fd60000000000 */
.L_x_108:
[----:B------:R-:W-:Y:S05]  /*0fb0*/  BSYNC.RECONVERGENT B0 ;  /* 0x0000000000007941 */ /* 0x000fea0003800200 */
.L_x_107:
        /* <DEDUP_REMOVED lines=18> */
.L_x_110:
[----:B------:R-:W-:Y:S05]  /*10e0*/  BSYNC.RECONVERGENT B1 ;  /* 0x0000000000017941 */ /* 0x000fea0003800200 */
.L_x_109:
        /* <DEDUP_REMOVED lines=33> */
[----:B------:R-:W-:-:S03]  /*1300*/  DMUL R36, R40, R28 ;  /* 0x0000001c28247228 */ /* 0x000fc60000000000 */
[----:B------:R-:W-:Y:S01]  /*1310*/  DFMA R6, R8, R6, UR6 ;  /* 0x0000000608067e2b */ /* 0x000fe20008000006 */
[----:B------:R-:W-:Y:S01]  /*1320*/  UMOV UR6, 0x1852b7af ;  /* 0x1852b7af00067882 */ /* 0x000fe20000000000 */
[----:B------:R-:W-:Y:S01]  /*1330*/  UMOV UR7, 0x3f56c16c ;  /* 0x3f56c16c00077882 */ /* 0x000fe20000000000 */
[----:B------:R-:W-:Y:S02]  /*1340*/  FSETP.GEU.AND P1, PT, |R29|, 6.5827683646048100446e-37, PT ;  /* 0x036000001d00780b */ /* 0x000fe40003f2e200 */
        /* <DEDUP_REMOVED lines=29> */
[----:B------:R-:W-:-:S04]  /*1520*/  @!P3 SHF.R.S32.HI R3, RZ, 0x1, R0 ;  /* 0x00000001ff03b819 */ /* 0x000fc80000011400 */
[----:B------:R-:W-:Y:S01]  /*1530*/  @!P3 IADD3 R2, PT, PT, R2, -R3, RZ ;  /* 0x800000030202b210 */ /* 0x000fe20007ffe0ff */
[----:B------:R-:W-:-:S03]  /*1540*/  @!P3 IMAD R3, R3, 0x100000, R35 ;  /* 0x001000000303b824 */ /* 0x000fc600078e0223 */
[----:B------:R-:W-:Y:S01]  /*1550*/  @!P3 LEA R5, R2, 0x3ff00000, 0x14 ;  /* 0x3ff000000205b811 */ /* 0x000fe200078ea0ff */
[----:B------:R-:W-:-:S06]  /*1560*/  @!P3 IMAD.MOV.U32 R2, RZ, RZ, R34 ;  /* 0x000000ffff02b224 */ /* 0x000fcc00078e0022 */
[----:B------:R-:W-:-:S11]  /*1570*/  @!P3 DMUL R8, R2, R4 ;  /* 0x000000040208b228 */ /* 0x000fd60000000000 */
.L_x_112:
[----:B------:R-:W-:Y:S05]  /*1580*/  BSYNC.RECONVERGENT B0 ;  /* 0x0000000000007941 */ /* 0x000fea0003800200 */
.L_x_111:
[C-C-:B------:R-:W-:Y:S01]  /*1590*/  DADD R2, R8.reuse, R30.reuse ;  /* 0x0000000008027229 */ /* 0x140fe2000000001e */
[----:B------:R-:W-:Y:S01]  /*15a0*/  BSSY.RECONVERGENT B1, `(.L_x_113) ;  /* 0x000000b000017945 */ /* 0x000fe20003800200 */
[----:B------:R-:W-:-:S03]  /*15b0*/  DADD R30, R8, -R30 ;  /* 0x00000000081e7229 */ /* 0x000fc6000000081e */
[----:B------:R-:W-:Y:S08]  /*15c0*/  @P0 BRA P1, `(.L_x_114) ;  /* 0x0000000000200947 */ /* 0x000ff00000800000 */
[----:B------:R-:W-:Y:S01]  /*15d0*/  IMAD.MOV.U32 R4, RZ, RZ, R28 ;  /* 0x000000ffff047224 */ /* 0x000fe200078e001c */
[----:B------:R-:W-:Y:S01]  /*15e0*/  MOV R0, 0x1630 ;  /* 0x0000163000007802 */ /* 0x000fe20000000f00 */
[----:B------:R-:W-:Y:S01]  /*15f0*/  IMAD.MOV.U32 R5, RZ, RZ, R29 ;  /* 0x000000ffff057224 */ /* 0x000fe200078e001d */
[----:B------:R-:W-:Y:S01]  /*1600*/  MOV R29, R11 ;  /* 0x0000000b001d7202 */ /* 0x000fe20000000f00 */
[----:B------:R-:W-:-:S07]  /*1610*/  IMAD.MOV.U32 R28, RZ, RZ, R10 ;  /* 0x000000ffff1c7224 */ /* 0x000fce00078e000a */
[----:B------:R-:W-:Y:S05]  /*1620*/  CALL.REL.NOINC `($__internal_1_$__cuda_sm20_div_rn_f64_full) ;  /* 0x00000028007c7944 */ /* 0x000fea0003c00000 */
[----:B------:R-:W-:Y:S02]  /*1630*/  IMAD.MOV.U32 R6, RZ, RZ, R4 ;  /* 0x000000ffff067224 */ /* 0x000fe400078e0004 */
[----:B------:R-:W-:-:S07]  /*1640*/  IMAD.MOV.U32 R7, RZ, RZ, R5 ;  /* 0x000000ffff077224 */ /* 0x000fce00078e0005 */
.L_x_114:
[----:B------:R-:W-:Y:S05]  /*1650*/  BSYNC.RECONVERGENT B1 ;  /* 0x0000000000017941 */ /* 0x000fea0003800200 */
.L_x_113:
[----:B------:R-:W-:Y:S01]  /*1660*/  IMAD.MOV.U32 R4, RZ, RZ, 0x652b82fe ;  /* 0x652b82feff047424 */ /* 0x000fe200078e00ff */
[----:B------:R-:W-:Y:S01]  /*1670*/  UMOV UR6, 0xfefa39ef ;  /* 0xfefa39ef00067882 */ /* 0x000fe20000000000 */
[----:B------:R-:W-:Y:S01]  /*1680*/  IMAD.MOV.U32 R5, RZ, RZ, 0x3ff71547 ;  /* 0x3ff71547ff057424 */ /* 0x000fe200078e00ff */
[----:B------:R-:W-:Y:S01]  /*1690*/  UMOV UR7, 0x3fe62e42 ;  /* 0x3fe62e4200077882 */ /* 0x000fe20000000000 */
[----:B------:R-:W-:Y:S01]  /*16a0*/  DMUL R28, R30, -0.5 ;  /* 0xbfe000001e1c7828 */ /* 0x000fe20000000000 */
[----:B------:R-:W-:Y:S01]  /*16b0*/  FSETP.GEU.AND P0, PT, |R7|, 4.1917929649353027344, PT ;  /* 0x4086232b0700780b */ /* 0x000fe20003f0e200 */
[----:B------:R-:W-:Y:S01]  /*16c0*/  BSSY.RECONVERGENT B0, `(.L_x_115) ;  /* 0x000003d000007945 */ /* 0x000fe20003800200 */
[----:B------:R-:W-:Y:S01]  /*16d0*/  MOV R30, 0x1 ;  /* 0x00000001001e7802 */ /* 0x000fe20000000f00 */
        /* <DEDUP_REMOVED lines=59> */
.L_x_116:
[----:B------:R-:W-:Y:S05]  /*1a90*/  BSYNC.RECONVERGENT B0 ;  /* 0x0000000000007941 */ /* 0x000fea0003800200 */
.L_x_115:
        /* <DEDUP_REMOVED lines=12> */
[----:B------:R-:W-:Y:S05]  /*1b60*/  CALL.REL.NOINC `($__internal_1_$__cuda_sm20_div_rn_f64_full) ;  /* 0x00000024002c7944 */ /* 0x000fea0003c00000 */
[----:B------:R-:W-:Y:S02]  /*1b70*/  IMAD.MOV.U32 R2, RZ, RZ, R4 ;  /* 0x000000ffff027224 */ /* 0x000fe400078e0004 */
[----:B------:R-:W-:-:S07]  /*1b80*/  IMAD.MOV.U32 R3, RZ, RZ, R5 ;  /* 0x000000ffff037224 */ /* 0x000fce00078e0005 */
.L_x_118:
[----:B------:R-:W-:Y:S05]  /*1b90*/  BSYNC.RECONVERGENT B1 ;  /* 0x0000000000017941 */ /* 0x000fea0003800200 */
.L_x_117:
        /* <DEDUP_REMOVED lines=22> */
[----:B------:R-:W-:Y:S05]  /*1d00*/  CALL.REL.NOINC `($__internal_1_$__cuda_sm20_div_rn_f64_full) ;  /* 0x0000002000c47944 */ /* 0x000fea0003c00000 */
.L_x_120:
[----:B------:R-:W-:Y:S05]  /*1d10*/  BSYNC.RECONVERGENT B1 ;  /* 0x0000000000017941 */ /* 0x000fea0003800200 */
.L_x_119:
        /* <DEDUP_REMOVED lines=64> */
.L_x_122:
[----:B------:R-:W-:Y:S05]  /*2120*/  BSYNC.RECONVERGENT B0 ;  /* 0x0000000000007941 */ /* 0x000fea0003800200 */
.L_x_121:
        /* <DEDUP_REMOVED lines=18> */
.L_x_124:
[----:B------:R-:W-:Y:S05]  /*2250*/  BSYNC.RECONVERGENT B1 ;  /* 0x0000000000017941 */ /* 0x000fea0003800200 */
.L_x_123:
[----:B------:R-:W-:Y:S01]  /*2260*/  IMAD.MOV.U32 R8, RZ, RZ, 0x652b82fe ;  /* 0x652b82feff087424 */ /* 0x000fe200078e00ff */
[----:B------:R-:W-:Y:S01]  /*2270*/  UMOV UR6, 0xfefa39ef ;  /* 0xfefa39ef00067882 */ /* 0x000fe20000000000 */
[----:B------:R-:W-:Y:S01]  /*2280*/  IMAD.MOV.U32 R9, RZ, RZ, 0x3ff71547 ;  /* 0x3ff71547ff097424 */ /* 0x000fe200078e00ff */
[----:B------:R-:W-:Y:S01]  /*2290*/  UMOV UR7, 0x3fe62e42 ;  /* 0x3fe62e4200077882 */ /* 0x000fe20000000000 */
[----:B------:R-:W0:Y:S01]  /*22a0*/  MUFU.RCP64H R31, R11 ;  /* 0x0000000b001f7308 */ /* 0x000e220000001800 */
[----:B------:R-:W-:Y:S01]  /*22b0*/  MOV R30, 0x1 ;  /* 0x00000001001e7802 */ /* 0x000fe20000000f00 */
[----:B------:R-:W-:Y:S01]  /*22c0*/  BSSY.RECONVERGENT B0, `(.L_x_125) ;  /* 0x0000044000007945 */ /* 0x000fe20003800200 */
[----:B------:R-:W-:Y:S01]  /*22d0*/  FSETP.GEU.AND P2, PT, |R5|, 4.1917929649353027344, PT ;  /* 0x4086232b0500780b */ /* 0x000fe20003f4e200 */
[----:B------:R-:W-:-:S04]  /*22e0*/  DFMA R8, R4, R8, 6.75539944105574400000e+15 ;  /* 0x433800000408742b */ /* 0x000fc80000000008 */
[----:B------:R-:W1:Y:S04]  /*22f0*/  F2F.F64.F32 R32, R33 ;  /* 0x0000002100207310 */ /* 0x000e680000201800 */
        /* <DEDUP_REMOVED lines=20> */
[----:B-1----:R-:W-:-:S03]  /*2440*/  DMUL R34, R18, -R32 ;  /* 0x8000002012227228 */ /* 0x002fc60000000000 */
        /* <DEDUP_REMOVED lines=43> */
.L_x_126:
[----:B------:R-:W-:Y:S05]  /*2700*/  BSYNC.RECONVERGENT B0 ;  /* 0x0000000000007941 */ /* 0x000fea0003800200 */
.L_x_125:
[C-C-:B------:R-:W-:Y:S01]  /*2710*/  DADD R30, R28.reuse, R12.reuse ;  /* 0x000000001c1e7229 */ /* 0x140fe2000000000c */
[----:B------:R-:W-:Y:S01]  /*2720*/  BSSY.RECONVERGENT B1, `(.L_x_127) ;  /* 0x000000b000017945 */ /* 0x000fe20003800200 */
[----:B------:R-:W-:-:S03]  /*2730*/  DADD R12, R28, -R12 ;  /* 0x000000001c0c7229 */ /* 0x000fc6000000080c */
[----:B------:R-:W-:Y:S08]  /*2740*/  @P0 BRA P1, `(.L_x_128) ;  /* 0x0000000000200947 */ /* 0x000ff00000800000 */
[----:B------:R-:W-:Y:S01]  /*2750*/  MOV R4, R34 ;  /* 0x0000002200047202 */ /* 0x000fe20000000f00 */
[----:B------:R-:W-:Y:S01]  /*2760*/  IMAD.MOV.U32 R5, RZ, RZ, R35 ;  /* 0x000000ffff057224 */ /* 0x000fe200078e0023 */
[----:B------:R-:W-:Y:S01]  /*2770*/  MOV R0, 0x27b0 ;  /* 0x000027b000007802 */ /* 0x000fe20000000f00 */
[----:B------:R-:W-:Y:S02]  /*2780*/  IMAD.MOV.U32 R28, RZ, RZ, R10 ;  /* 0x000000ffff1c7224 */ /* 0x000fe400078e000a */
[----:B------:R-:W-:-:S07]  /*2790*/  IMAD.MOV.U32 R29, RZ, RZ, R11 ;  /* 0x000000ffff1d7224 */ /* 0x000fce00078e000b */
[----:B------:R-:W-:Y:S05]  /*27a0*/  CALL.REL.NOINC `($__internal_1_$__cuda_sm20_div_rn_f64_full) ;  /* 0x00000018001c7944 */ /* 0x000fea0003c00000 */
[----:B------:R-:W-:Y:S02]  /*27b0*/  IMAD.MOV.U32 R6, RZ, RZ, R4 ;  /* 0x000000ffff067224 */ /* 0x000fe400078e0004 */
[----:B------:R-:W-:-:S07]  /*27c0*/  IMAD.MOV.U32 R7, RZ, RZ, R5 ;  /* 0x000000ffff077224 */ /* 0x000fce00078e0005 */
.L_x_128:
[----:B------:R-:W-:Y:S05]  /*27d0*/  BSYNC.RECONVERGENT B1 ;  /* 0x0000000000017941 */ /* 0x000fea0003800200 */
.L_x_127:
[----:B------:R-:W-:Y:S01]  /*27e0*/  IMAD.MOV.U32 R4, RZ, RZ, 0x652b82fe ;  /* 0x652b82feff047424 */ /* 0x000fe200078e00ff */
[----:B------:R-:W-:Y:S01]  /*27f0*/  MOV R5, 0x3ff71547 ;  /* 0x3ff7154700057802 */ /* 0x000fe20000000f00 */
[----:B------:R-:W-:Y:S01]  /*2800*/  UMOV UR6, 0xfefa39ef ;  /* 0xfefa39ef00067882 */ /* 0x000fe20000000000 */
[----:B------:R-:W-:Y:S01]  /*2810*/  UMOV UR7, 0x3fe62e42 ;  /* 0x3fe62e4200077882 */ /* 0x000fe20000000000 */
[----:B------:R-:W-:Y:S01]  /*2820*/  DMUL R28, R12, -0.5 ;  /* 0xbfe000000c1c7828 */ /* 0x000fe20000000000 */
[----:B------:R-:W-:Y:S01]  /*2830*/  FSETP.GEU.AND P0, PT, |R7|, 4.1917929649353027344, PT ;  /* 0x4086232b0700780b */ /* 0x000fe20003f0e200 */
[----:B------:R-:W-:Y:S01]  /*2840*/  IMAD.MOV.U32 R12, RZ, RZ, 0x1 ;  /* 0x00000001ff0c7424 */ /* 0x000fe200078e00ff */
[----:B------:R-:W-:Y:S01]  /*2850*/  DFMA R4, R6, R4, 6.75539944105574400000e+15 ;  /* 0x433800000604742b */ /* 0x000fe20000000004 */
[----:B------:R-:W-:Y:S02]  /*2860*/  BSSY.RECONVERGENT B0, `(.L_x_129) ;  /* 0x000003b000007945 */ /* 0x000fe40003800200 */
[----:B------:R-:W0:Y:S05]  /*2870*/  MUFU.RCP64H R13, R29 ;  /* 0x0000001d000d7308 */ /* 0x000e2a0000001800 */
        /* <DEDUP_REMOVED lines=57> */
.L_x_130:
[----:B------:R-:W-:Y:S05]  /*2c10*/  BSYNC.RECONVERGENT B0 ;  /* 0x0000000000007941 */ /* 0x000fea0003800200 */
.L_x_129:
        /* <DEDUP_REMOVED lines=12> */
[----:B------:R-:W-:Y:S05]  /*2ce0*/  CALL.REL.NOINC `($__internal_1_$__cuda_sm20_div_rn_f64_full) ;  /* 0x0000001000cc7944 */ /* 0x000fea0003c00000 */
[----:B------:R-:W-:Y:S02]  /*2cf0*/  IMAD.MOV.U32 R10, RZ, RZ, R4 ;  /* 0x000000ffff0a7224 */ /* 0x000fe400078e0004 */
[----:B------:R-:W-:-:S07]  /*2d00*/  IMAD.MOV.U32 R11, RZ, RZ, R5 ;  /* 0x000000ffff0b7224 */ /* 0x000fce00078e0005 */
.L_x_132:
[----:B------:R-:W-:Y:S05]  /*2d10*/  BSYNC.RECONVERGENT B1 ;  /* 0x0000000000017941 */ /* 0x000fea0003800200 */
.L_x_131:
        /* <DEDUP_REMOVED lines=23> */
.L_x_134:
[----:B------:R-:W-:Y:S05]  /*2e90*/  BSYNC.RECONVERGENT B1 ;  /* 0x0000000000017941 */ /* 0x000fea0003800200 */
.L_x_133:
        /* <DEDUP_REMOVED lines=17> */
[----:B------:R-:W-:Y:S01]  /*2fb0*/  MOV R12, 0xfca213ea ;  /* 0xfca213ea000c7802 */ /* 0x000fe20000000f00 */
[----:B------:R-:W-:Y:S01]  /*2fc0*/  IMAD.MOV.U32 R13, RZ, RZ, 0x3e928af3 ;  /* 0x3e928af3ff0d7424 */ /* 0x000fe200078e00ff */
[----:B------:R-:W-:Y:S01]  /*2fd0*/  UMOV UR7, 0x3e5ade15 ;  /* 0x3e5ade1500077882 */ /* 0x000fe20000000000 */
[----:B------:R-:W-:-:S04]  /*2fe0*/  DFMA R28, R24, R28, R24 ;  /* 0x0000001c181c722b */ /* 0x000fc80000000018 */
        /* <DEDUP_REMOVED lines=35> */
[----:B------:R-:W-:Y:S02]  /*3220*/  @!P1 MOV R4, R8 ;  /* 0x0000000800049202 */ /* 0x000fe40000000f00 */
[----:B------:R-:W-:Y:S02]  /*3230*/  @!P1 SHF.R.S32.HI R5, RZ, 0x1, R0 ;  /* 0x00000001ff059819 */ /* 0x000fe40000011400 */
[----:B------:R-:W-:-:S03]  /*3240*/  FSEL R13, R13, RZ, P0 ;  /* 0x000000ff0d0d7208 */ /* 0x000fc60000000000 */
[----:B------:R-:W-:Y:S02]  /*3250*/  @!P1 IMAD.IADD R6, R6, 0x1, -R5 ;  /* 0x0000000106069824 */ /* 0x000fe400078e0a05 */
[----:B------:R-:W-:-:S03]  /*3260*/  @!P1 IMAD R5, R5, 0x100000, R9 ;  /* 0x0010000005059824 */ /* 0x000fc600078e0209 */
[----:B------:R-:W-:Y:S01]  /*3270*/  @!P1 LEA R7, R6, 0x3ff00000, 0x14 ;  /* 0x3ff0000006079811 */ /* 0x000fe200078ea0ff */
[----:B------:R-:W-:-:S06]  /*3280*/  @!P1 IMAD.MOV.U32 R6, RZ, RZ, RZ ;  /* 0x000000ffff069224 */ /* 0x000fcc00078e00ff */
[----:B------:R-:W-:-:S11]  /*3290*/  @!P1 DMUL R12, R4, R6 ;  /* 0x00000006040c9228 */ /* 0x000fd60000000000 */
.L_x_136:
[----:B------:R-:W-:Y:S05]  /*32a0*/  BSYNC.RECONVERGENT B0 ;  /* 0x0000000000007941 */ /* 0x000fea0003800200 */
.L_x_135:
        /* <DEDUP_REMOVED lines=18> */
.L_x_138:
[----:B------:R-:W-:Y:S05]  /*33d0*/  BSYNC.RECONVERGENT B1 ;  /* 0x0000000000017941 */ /* 0x000fea0003800200 */
.L_x_137:
        /* <DEDUP_REMOVED lines=68> */
[----:B------:R-:W-:Y:S01]  /*3820*/  @!P3 IMAD.IADD R8, R8, 0x1, -R5 ;  /* 0x000000010808b824 */ /* 0x000fe200078e0a05 */
[----:B------:R-:W-:-:S04]  /*3830*/  @!P3 LEA R5, R5, R25, 0x14 ;  /* 0x000000190505b211 */ /* 0x000fc800078ea0ff */
[----:B------:R-:W-:Y:S01]  /*3840*/  @!P3 LEA R9, R8, 0x3ff00000, 0x14 ;  /* 0x3ff000000809b811 */ /* 0x000fe200078ea0ff */
[----:B------:R-:W-:-:S06]  /*3850*/  @!P3 IMAD.MOV.U32 R8, RZ, RZ, RZ ;  /* 0x000000ffff08b224 */ /* 0x000fcc00078e00ff */
[----:B------:R-:W-:-:S11]  /*3860*/  @!P3 DMUL R30, R4, R8 ;  /* 0x00000008041eb228 */ /* 0x000fd60000000000 */
.L_x_140:
[----:B------:R-:W-:Y:S05]  /*3870*/  BSYNC.RECONVERGENT B0 ;  /* 0x0000000000007941 */ /* 0x000fea0003800200 */
.L_x_139:
        /* <DEDUP_REMOVED lines=9> */
[----:B------:R-:W-:Y:S05]  /*3910*/  CALL.REL.NOINC `($__internal_1_$__cuda_sm20_div_rn_f64_full) ;  /* 0x0000000400c07944 */ /* 0x000fea0003c00000 */
[----:B------:R-:W-:Y:S01]  /*3920*/  MOV R6, R4 ;  /* 0x0000000400067202 */ /* 0x000fe20000000f00 */
[----:B------:R-:W-:-:S07]  /*3930*/  IMAD.MOV.U32 R7, RZ, RZ, R5 ;  /* 0x000000ffff077224 */ /* 0x000fce00078e0005 */
.L_x_142:
[----:B------:R-:W-:Y:S05]  /*3940*/  BSYNC.RECONVERGENT B1 ;  /* 0x0000000000017941 */ /* 0x000fea0003800200 */
.L_x_141:
[----:B------:R-:W-:Y:S01]  /*3950*/  IMAD.MOV.U32 R4, RZ, RZ, 0x652b82fe ;  /* 0x652b82feff047424 */ /* 0x000fe200078e00ff */
[----:B------:R-:W-:Y:S01]  /*3960*/  UMOV UR6, 0xfefa39ef ;  /* 0xfefa39ef00067882 */ /* 0x000fe20000000000 */
[----:B------:R-:W-:Y:S01]  /*3970*/  IMAD.MOV.U32 R5, RZ, RZ, 0x3ff71547 ;  /* 0x3ff71547ff057424 */ /* 0x000fe200078e00ff */
[----:B------:R-:W-:Y:S01]  /*3980*/  UMOV UR7, 0x3fe62e42 ;  /* 0x3fe62e4200077882 */ /* 0x000fe20000000000 */
[----:B------:R-:W-:Y:S01]  /*3990*/  DMUL R28, R12, -0.5 ;  /* 0xbfe000000c1c7828 */ /* 0x000fe20000000000 */
[----:B------:R-:W-:Y:S01]  /*39a0*/  FSETP.GEU.AND P0, PT, |R7|, 4.1917929649353027344, PT ;  /* 0x4086232b0700780b */ /* 0x000fe20003f0e200 */
[----:B------:R-:W-:Y:S01]  /*39b0*/  IMAD.MOV.U32 R12, RZ, RZ, 0x1 ;  /* 0x00000001ff0c7424 */ /* 0x000fe200078e00ff */
        /* <DEDUP_REMOVED lines=60> */
.L_x_144:
[----:B------:R-:W-:Y:S05]  /*3d80*/  BSYNC.RECONVERGENT B0 ;  /* 0x0000000000007941 */ /* 0x000fea0003800200 */
.L_x_143:
        /* <DEDUP_REMOVED lines=10> */
[----:B------:R-:W-:Y:S02]  /*3e30*/  MOV R5, R25 ;  /* 0x0000001900057202 */ /* 0x000fe40000000f00 */
[----:B------:R-:W-:-:S07]  /*3e40*/  MOV R0, 0x3e60 ;  /* 0x00003e6000007802 */ /* 0x000fce0000000f00 */
[----:B------:R-:W-:Y:S05]  /*3e50*/  CALL.REL.NOINC `($__internal_1_$__cuda_sm20_div_rn_f64_full) ;  /* 0x0000000000707944 */ /* 0x000fea0003c00000 */
.L_x_146:
[----:B------:R-:W-:Y:S05]  /*3e60*/  BSYNC.RECONVERGENT B1 ;  /* 0x0000000000017941 */ /* 0x000fea0003800200 */
.L_x_145:
        /* <DEDUP_REMOVED lines=10> */
[----:B------:R-:W-:Y:S01]  /*3f10*/  DMUL R14, R16, R14 ;  /* 0x0000000e100e7228 */ /* 0x000fe20000000000 */
[----:B------:R-:W0:Y:S01]  /*3f20*/  LDC.64 R8, c[0x0][0x398] ;  /* 0x0000e600ff087b82 */ /* 0x000e220000000a00 */
[----:B------:R-:W-:Y:S01]  /*3f30*/  DMUL R18, R18, R32 ;  /* 0x0000002012127228 */ /* 0x000fe20000000000 */
[----:B------:R-:W1:Y:S01]  /*3f40*/  POPC R25, R24 ;  /* 0x0000001800197309 */ /* 0x000e620000000000 */
[----:B------:R-:W-:Y:S01]  /*3f50*/  DMUL R22, R22, R26 ;  /* 0x0000001a16167228 */ /* 0x000fe20000000000 */
[----:B----4-:R-:W1:Y:S02]  /*3f60*/  SHFL.IDX PT, R0, R21, R20, 0x1f ;  /* 0x00001f1415007589 */ /* 0x010e6400000e0000 */
[----:B-1----:R-:W-:-:S04]  /*3f70*/  IMAD.IADD R0, R0, 0x1, R25 ;  /* 0x0000000100007824 */ /* 0x002fc800078e0219 */
[----:B------:R-:W-:-:S04]  /*3f80*/  IMAD R17, R0, 0x3, RZ ;  /* 0x0000000300117824 */ /* 0x000fc800078e02ff */
[----:B0-----:R-:W-:-:S04]  /*3f90*/  IMAD.WIDE R6, R17, 0x8, R8 ;  /* 0x0000000811067825 */ /* 0x001fc800078e0208 */
[----:B---3--:R-:W-:Y:S01]  /*3fa0*/  IMAD.WIDE R8, R17, 0x8, R12 ;  /* 0x0000000811087825 */ /* 0x008fe200078e020c */
[----:B------:R-:W-:Y:S04]  /*3fb0*/  STG.E.64 desc[UR4][R6.64], R14 ;  /* 0x0000000e06007986 */ /* 0x000fe8000c101b04 */
[----:B------:R-:W-:Y:S04]  /*3fc0*/  STG.E.64 desc[UR4][R6.64+0x8], R18 ;  /* 0x0000081206007986 */ /* 0x000fe8000c101b04 */
[----:B------:R-:W-:Y:S04]  /*3fd0*/  STG.E.64 desc[UR4][R6.64+0x10], R22 ;  /* 0x0000101606007986 */ /* 0x000fe8000c101b04 */
[----:B------:R-:W-:Y:S04]  /*3fe0*/  STG.E.64 desc[UR4][R8.64], R2 ;  /* 0x0000000208007986 */ /* 0x000fe8000c101b04 */
[----:B------:R-:W-:Y:S04]  /*3ff0*/  STG.E.64 desc[UR4][R8.64+0x8], R10 ;  /* 0x0000080a08007986 */ /* 0x000fe8000c101b04 */
[----:B------:R-:W-:Y:S01]  /*4000*/  STG.E.64 desc[UR4][R8.64+0x10], R4 ;  /* 0x0000100408007986 */ /* 0x000fe2000c101b04 */
[----:B------:R-:W-:Y:S05]  /*4010*/  EXIT ;  /* 0x000000000000794d */ /* 0x000fea0003800000 */
        .weak           $__internal_1_$__cuda_sm20_div_rn_f64_full
        .type           $__internal_1_$__cuda_sm20_div_rn_f64_full,@function
        .size           $__internal_1_$__cuda_sm20_div_rn_f64_full,(.L_x_211 - $__internal_1_$__cuda_sm20_div_rn_f64_full)
$__internal_1_$__cuda_sm20_div_rn_f64_full:
[C---:B------:R-:W-:Y:S01]  /*4020*/  FSETP.GEU.AND P0, PT, |R29|.reuse, 1.469367938527859385e-39, PT ;  /* 0x001000001d00780b */ /* 0x040fe20003f0e200 */
[----:B------:R-:W-:Y:S01]  /*4030*/  IMAD.MOV.U32 R34, RZ, RZ, R28 ;  /* 0x000000ffff227224 */ /* 0x000fe200078e001c */
[C---:B------:R-:W-:Y:S01]  /*4040*/  LOP3.LUT R6, R29.reuse, 0x800fffff, RZ, 0xc0, !PT ;  /* 0x800fffff1d067812 */ /* 0x040fe200078ec0ff */
[----:B------:R-:W-:Y:S01]  /*4050*/  IMAD.MOV.U32 R37, RZ, RZ, R5 ;  /* 0x000000ffff257224 */ /* 0x000fe200078e0005 */
[----:B------:R-:W-:Y:S01]  /*4060*/  LOP3.LUT R7, R29, 0x7ff00000, RZ, 0xc0, !PT ;  /* 0x7ff000001d077812 */ /* 0x000fe200078ec0ff */
[----:B------:R-:W-:Y:S01]  /*4070*/  IMAD.MOV.U32 R42, RZ, RZ, 0x1 ;  /* 0x00000001ff2a7424 */ /* 0x000fe200078e00ff */
[----:B------:R-:W-:Y:S01]  /*4080*/  LOP3.LUT R35, R6, 0x3ff00000, RZ, 0xfc, !PT ;  /* 0x3ff0000006237812 */ /* 0x000fe200078efcff */
[----:B------:R-:W-:Y:S01]  /*4090*/  IMAD.MOV.U32 R36, RZ, RZ, R4 ;  /* 0x000000ffff247224 */ /* 0x000fe200078e0004 */
[C---:B------:R-:W-:Y:S01]  /*40a0*/  FSETP.GEU.AND P2, PT, |R37|.reuse, 1.469367938527859385e-39, PT ;  /* 0x001000002500780b */ /* 0x040fe20003f4e200 */
[----:B------:R-:W-:Y:S01]  /*40b0*/  BSSY.RECONVERGENT B0, `(.L_x_147) ;  /* 0x0000055000007945 */ /* 0x000fe20003800200 */
[----:B------:R-:W-:-:S02]  /*40c0*/  LOP3.LUT R4, R37, 0x7ff00000, RZ, 0xc0, !PT ;  /* 0x7ff0000025047812 */ /* 0x000fc400078ec0ff */
[----:B------:R-:W-:Y:S01]  /*40d0*/  MOV R38, R36 ;  /* 0x0000002400267202 */ /* 0x000fe20000000f00 */
[----:B------:R-:W-:Y:S01]  /*40e0*/  @!P0 DMUL R34, R28, 8.98846567431157953865e+307 ;  /* 0x7fe000001c228828 */ /* 0x000fe20000000000 */
[----:B------:R-:W-:-:S05]  /*40f0*/  ISETP.GE.U32.AND P1, PT, R4, R7, PT ;  /* 0x000000070400720c */ /* 0x000fca0003f26070 */
[----:B------:R-:W0:Y:S02]  /*4100*/  MUFU.RCP64H R43, R35 ;  /* 0x00000023002b7308 */ /* 0x000e240000001800 */
[----:B------:R-:W-:Y:S02]  /*4110*/  @!P2 LOP3.LUT R5, R29, 0x7ff00000, RZ, 0xc0, !PT ;  /* 0x7ff000001d05a812 */ /* 0x000fe400078ec0ff */
[----:B------:R-:W-:Y:S02]  /*4120*/  @!P0 LOP3.LUT R7, R35, 0x7ff00000, RZ, 0xc0, !PT ;  /* 0x7ff0000023078812 */ /* 0x000fe400078ec0ff */
[----:B------:R-:W-:Y:S01]  /*4130*/  @!P2 ISETP.GE.U32.AND P3, PT, R4, R5, PT ;  /* 0x000000050400a20c */ /* 0x000fe20003f66070 */
[----:B------:R-:W-:-:S05]  /*4140*/  IMAD.MOV.U32 R5, RZ, RZ, 0x1ca00000 ;  /* 0x1ca00000ff057424 */ /* 0x000fca00078e00ff */
[----:B------:R-:W-:-:S04]  /*4150*/  SEL R6, R5, 0x63400000, !P1 ;  /* 0x6340000005067807 */ /* 0x000fc80004800000 */
[----:B------:R-:W-:Y:S01]  /*4160*/  LOP3.LUT R39, R6, 0x800fffff, R37, 0xf8, !PT ;  /* 0x800fffff06277812 */ /* 0x000fe200078ef825 */
[----:B0-----:R-:W-:Y:S01]  /*4170*/  DFMA R8, R42, -R34, 1 ;  /* 0x3ff000002a08742b */ /* 0x001fe20000000822 */
[----:B------:R-:W-:-:S07]  /*4180*/  IMAD.MOV.U32 R6, RZ, RZ, R4 ;  /* 0x000000ffff067224 */ /* 0x000fce00078e0004 */
[----:B------:R-:W-:-:S08]  /*4190*/  DFMA R8, R8, R8, R8 ;  /* 0x000000080808722b */ /* 0x000fd00000000008 */
[----:B------:R-:W-:Y:S01]  /*41a0*/  DFMA R42, R42, R8, R42 ;  /* 0x000000082a2a722b */ /* 0x000fe2000000002a */
[----:B------:R-:W-:-:S04]  /*41b0*/  @!P2 SEL R8, R5, 0x63400000, !P3 ;  /* 0x634000000508a807 */ /* 0x000fc80005800000 */
[----:B------:R-:W-:-:S03]  /*41c0*/  @!P2 LOP3.LUT R8, R8, 0x80000000, R37, 0xf8, !PT ;  /* 0x800000000808a812 */ /* 0x000fc600078ef825 */
[----:B------:R-:W-:Y:S01]  /*41d0*/  DFMA R40, R42, -R34, 1 ;  /* 0x3ff000002a28742b */ /* 0x000fe20000000822 */
[----:B------:R-:W-:Y:S01]  /*41e0*/  @!P2 LOP3.LUT R9, R8, 0x100000, RZ, 0xfc, !PT ;  /* 0x001000000809a812 */ /* 0x000fe200078efcff */
[----:B------:R-:W-:-:S06]  /*41f0*/  @!P2 IMAD.MOV.U32 R8, RZ, RZ, RZ ;  /* 0x000000ffff08a224 */ /* 0x000fcc00078e00ff */
[----:B------:R-:W-:Y:S02]  /*4200*/  DFMA R42, R42, R40, R42 ;  /* 0x000000282a2a722b */ /* 0x000fe4000000002a */
[----:B------:R-:W-:-:S08]  /*4210*/  @!P2 DFMA R38, R38, 2, -R8 ;  /* 0x400000002626a82b */ /* 0x000fd00000000808 */
[----:B------:R-:W-:Y:S02]  /*4220*/  DMUL R40, R42, R38 ;  /* 0x000000262a287228 */ /* 0x000fe40000000000 */
[----:B------:R-:W-:-:S05]  /*4230*/  @!P2 LOP3.LUT R6, R39, 0x7ff00000, RZ, 0xc0, !PT ;  /* 0x7ff000002706a812 */ /* 0x000fca00078ec0ff */
[----:B------:R-:W-:Y:S01]  /*4240*/  VIADD R8, R6, 0xffffffff ;  /* 0xffffffff06087836 */ /* 0x000fe20000000000 */
[----:B------:R-:W-:-:S04]  /*4250*/  DFMA R44, R40, -R34, R38 ;  /* 0x80000022282c722b */ /* 0x000fc80000000026 */
[----:B------:R-:W-:Y:S01]  /*4260*/  ISETP.GT.U32.AND P0, PT, R8, 0x7feffffe, PT ;  /* 0x7feffffe0800780c */ /* 0x000fe20003f04070 */
[----:B------:R-:W-:-:S05]  /*4270*/  VIADD R8, R7, 0xffffffff ;  /* 0xffffffff07087836 */ /* 0x000fca0000000000 */
[----:B------:R-:W-:Y:S01]  /*4280*/  ISETP.GT.U32.OR P0, PT, R8, 0x7feffffe, P0 ;  /* 0x7feffffe0800780c */ /* 0x000fe20000704470 */
[----:B------:R-:W-:-:S12]  /*4290*/  DFMA R8, R42, R44, R40 ;  /* 0x0000002c2a08722b */ /* 0x000fd80000000028 */
[----:B------:R-:W-:Y:S05]  /*42a0*/  @P0 BRA `(.L_x_148) ;  /* 0x0000000000740947 */ /* 0x000fea0003800000 */
[----:B------:R-:W-:-:S04]  /*42b0*/  LOP3.LUT R7, R29, 0x7ff00000, RZ, 0xc0, !PT ;  /* 0x7ff000001d077812 */ /* 0x000fc800078ec0ff */
[CC--:B------:R-:W-:Y:S02]  /*42c0*/  VIADDMNMX R6, R4.reuse, -R7.reuse, 0xb9600000, !PT ;  /* 0xb960000004067446 */ /* 0x0c0fe40007800907 */
[----:B------:R-:W-:Y:S02]  /*42d0*/  ISETP.GE.U32.AND P0, PT, R4, R7, PT ;  /* 0x000000070400720c */ /* 0x000fe40003f06070 */
[----:B------:R-:W-:Y:S02]  /*42e0*/  VIMNMX R6, PT, PT, R6, 0x46a00000, PT ;  /* 0x46a0000006067848 */ /* 0x000fe40003fe0100 */
[----:B------:R-:W-:-:S05]  /*42f0*/  SEL R5, R5, 0x63400000, !P0 ;  /* 0x6340000005057807 */ /* 0x000fca0004000000 */
[----:B------:R-:W-:Y:S01]  /*4300*/  IMAD.IADD R5, R6, 0x1, -R5 ;  /* 0x0000000106057824 */ /* 0x000fe200078e0a05 */
[----:B------:R-:W-:-:S03]  /*4310*/  MOV R6, RZ ;  /* 0x000000ff00067202 */ /* 0x000fc60000000f00 */
        /* <DEDUP_REMOVED lines=11> */
[----:B------:R-:W-:Y:S01]  /*43d0*/  IADD3 R5, PT, PT, -R5, -0x43300000, RZ ;  /* 0xbcd0000005057810 */ /* 0x000fe20007ffe1ff */
[----:B------:R-:W-:-:S06]  /*43e0*/  IMAD.MOV.U32 R6, RZ, RZ, RZ ;  /* 0x000000ffff067224 */ /* 0x000fcc00078e00ff */
        /* <DEDUP_REMOVED lines=9> */
.L_x_148:
[----:B------:R-:W-:-:S14]  /*4480*/  DSETP.NAN.AND P0, PT, R36, R36, PT ;  /* 0x000000242400722a */ /* 0x000fdc0003f08000 */
[----:B------:R-:W-:Y:S05]  /*4490*/  @P0 BRA `(.L_x_150) ;  /* 0x00000000004c0947 */ /* 0x000fea0003800000 */
[----:B------:R-:W-:-:S14]  /*44a0*/  DSETP.NAN.AND P0, PT, R28, R28, PT ;  /* 0x0000001c1c00722a */ /* 0x000fdc0003f08000 */
[----:B------:R-:W-:Y:S05]  /*44b0*/  @P0 BRA `(.L_x_151) ;  /* 0x0000000000340947 */ /* 0x000fea0003800000 */
[----:B------:R-:W-:Y:S01]  /*44c0*/  ISETP.NE.AND P0, PT, R6, R7, PT ;  /* 0x000000070600720c */ /* 0x000fe20003f05270 */
[----:B------:R-:W-:Y:S01]  /*44d0*/  IMAD.MOV.U32 R40, RZ, RZ, 0x0 ;  /* 0x00000000ff287424 */ /* 0x000fe200078e00ff */
[----:B------:R-:W-:-:S11]  /*44e0*/  MOV R41, 0xfff80000 ;  /* 0xfff8000000297802 */ /* 0x000fd60000000f00 */
        /* <DEDUP_REMOVED lines=10> */
.L_x_151:
[----:B------:R-:W-:Y:S01]  /*4590*/  LOP3.LUT R5, R29, 0x80000, RZ, 0xfc, !PT ;  /* 0x000800001d057812 */ /* 0x000fe200078efcff */
[----:B------:R-:W-:-:S04]  /*45a0*/  IMAD.MOV.U32 R40, RZ, RZ, R28 ;  /* 0x000000ffff287224 */ /* 0x000fc800078e001c */
[----:B------:R-:W-:Y:S01]  /*45b0*/  IMAD.MOV.U32 R41, RZ, RZ, R5 ;  /* 0x000000ffff297224 */ /* 0x000fe200078e0005 */
[----:B------:R-:W-:Y:S06]  /*45c0*/  BRA `(.L_x_149) ;  /* 0x00000000000c7947 */ /* 0x000fec0003800000 */
.L_x_150:
[----:B------:R-:W-:Y:S02]  /*45d0*/  LOP3.LUT R5, R37, 0x80000, RZ, 0xfc, !PT ;  /* 0x0008000025057812 */ /* 0x000fe400078efcff */
[----:B------:R-:W-:-:S03]  /*45e0*/  MOV R40, R36 ;  /* 0x0000002400287202 */ /* 0x000fc60000000f00 */
[----:B------:R-:W-:-:S07]  /*45f0*/  IMAD.MOV.U32 R41, RZ, RZ, R5 ;  /* 0x000000ffff297224 */ /* 0x000fce00078e0005 */
.L_x_149:
[----:B------:R-:W-:Y:S05]  /*4600*/  BSYNC.RECONVERGENT B0 ;  /* 0x0000000000007941 */ /* 0x000fea0003800200 */
.L_x_147:
[----:B------:R-:W-:Y:S02]  /*4610*/  IMAD.MOV.U32 R6, RZ, RZ, R0 ;  /* 0x000000ffff067224 */ /* 0x000fe400078e0000 */
[----:B------:R-:W-:Y:S02]  /*4620*/  IMAD.MOV.U32 R7, RZ, RZ, 0x0 ;  /* 0x00000000ff077424 */ /* 0x000fe400078e00ff */
[----:B------:R-:W-:Y:S02]  /*4630*/  IMAD.MOV.U32 R4, RZ, RZ, R40 ;  /* 0x000000ffff047224 */ /* 0x000fe400078e0028 */
[----:B------:R-:W-:Y:S01]  /*4640*/  IMAD.MOV.U32 R5, RZ, RZ, R41 ;  /* 0x000000ffff057224 */ /* 0x000fe200078e0029 */
[----:B------:R-:W-:Y:S06]  /*4650*/  RET.REL.NODEC R6 `(_Z9kernel_3bPK8PairDataidPdS2_Pii) ;  /* 0xffffffb806687950 */ /* 0x000fec0003c3ffff */
.L_x_152:
        /* <DEDUP_REMOVED lines=10> */
.L_x_211:


//--------------------- .text._Z9kernel_2bPK3xyziS_dPKdPKfS5_PdS6_Pii --------------------------
	.section	.text._Z9kernel_2bPK3xyziS_dPKdPKfS5_PdS6_Pii,"ax",@progbits
	.align	128
        .global         _Z9kernel_2bPK3xyziS_dPKdPKfS5_PdS6_Pii
        .type           _Z9kernel_2bPK3xyziS_dPKdPKfS5_PdS6_Pii,@function
        .size           _Z9kernel_2bPK3xyziS_dPKdPKfS5_PdS6_Pii,(.L_x_213 - _Z9kernel_2bPK3xyziS_dPKdPKfS5_PdS6_Pii)
        .other          _Z9kernel_2bPK3xyziS_dPKdPKfS5_PdS6_Pii,@"STO_CUDA_ENTRY STV_DEFAULT"
_Z9kernel_2bPK3xyziS_dPKdPKfS5_PdS6_Pii:
.text._Z9kernel_2bPK3xyziS_dPKdPKfS5_PdS6_Pii:
[----:B------:R-:W0:Y:S01]  /*0000*/  LDC R1, c[0x0][0x37c] ;  /* 0x0000df00ff017b82 */ /* 0x000e220000000800 */
[----:B------:R-:W1:Y:S01]  /*0010*/  S2R R0, SR_TID.X ;  /* 0x0000000000007919 */ /* 0x000e620000002100 */
[----:B------:R-:W2:Y:S06]  /*0020*/  LDCU UR5, c[0x0][0x2fc] ;  /* 0x00005f80ff0577ac */ /* 0x000eac0008000800 */
[----:B------:R-:W1:Y:S01]  /*0030*/  S2UR UR4, SR_CTAID.X ;  /* 0x00000000000479c3 */ /* 0x000e620000002500 */
[----:B0-----:R-:W-:Y:S01]  /*0040*/  VIADD R1, R1, 0xffffffe8 ;  /* 0xffffffe801017836 */ /* 0x001fe20000000000 */
[----:B------:R-:W0:Y:S01]  /*0050*/  S2R R3, SR_TID.Y ;  /* 0x0000000000037919 */ /* 0x000e220000002200 */
[----:B------:R-:W3:Y:S05]  /*0060*/  LDCU UR7, c[0x0][0x388] ;  /* 0x00007100ff0777ac */ /* 0x000eea0008000800 */
[----:B------:R-:W1:Y:S08]  /*0070*/  LDC R5, c[0x0][0x360] ;  /* 0x0000d800ff057b82 */ /* 0x000e700000000800 */
[----:B------:R-:W0:Y:S08]  /*0080*/  S2UR UR6, SR_CTAID.Y ;  /* 0x00000000000679c3 */ /* 0x000e300000002600 */
[----:B------:R-:W0:Y:S01]  /*0090*/  LDC R2, c[0x0][0x364] ;  /* 0x0000d900ff027b82 */ /* 0x000e220000000800 */
[----:B-1----:R-:W-:Y:S01]  /*00a0*/  IMAD R5, R5, UR4, R0 ;  /* 0x0000000405057c24 */ /* 0x002fe2000f8e0200 */
[----:B------:R-:W1:Y:S01]  /*00b0*/  LDCU UR4, c[0x0][0x2f8] ;  /* 0x00005f00ff0477ac */ /* 0x000e620008000800 */
[----:B0-----:R-:W-:Y:S01]  /*00c0*/  IMAD R0, R2, UR6, R3 ;  /* 0x0000000602007c24 */ /* 0x001fe2000f8e0203 */
[----:B-1----:R-:W-:-:S04]  /*00d0*/  IADD3 R26, P1, PT, R1, UR4, RZ ;  /* 0x00000004011a7c10 */ /* 0x002fc8000ff3e0ff */
[----:B------:R-:W-:-:S04]  /*00e0*/  VIMNMX R2, PT, PT, R5, R0, !PT ;  /* 0x0000000005027248 */ /* 0x000fc80007fe0100 */
[----:B---3--:R-:W-:Y:S01]  /*00f0*/  ISETP.GE.AND P0, PT, R2, UR7, PT ;  /* 0x0000000702007c0c */ /* 0x008fe2000bf06270 */
[----:B--2---:R-:W-:-:S03]  /*0100*/  IMAD.X R2, RZ, RZ, UR5, P1 ;  /* 0x00000005ff027e24 */ /* 0x004fc600088e06ff */
[----:B------:R-:W-:-:S13]  /*0110*/  ISETP.LE.OR P0, PT, R0, R5, P0 ;  /* 0x000000050000720c */ /* 0x000fda0000703670 */
[----:B------:R-:W-:Y:S05]  /*0120*/  @P0 EXIT ;  /* 0x000000000000094d */ /* 0x000fea0003800000 */
[----:B------:R-:W0:Y:S01]  /*0130*/  LDC.64 R6, c[0x0][0x380] ;  /* 0x0000e000ff067b82 */ /* 0x000e220000000a00 */
[----:B------:R-:W1:Y:S01]  /*0140*/  LDCU.64 UR36, c[0x0][0x358] ;  /* 0x00006b00ff2477ac */ /* 0x000e620008000a00 */
[----:B------:R-:W2:Y:S06]  /*0150*/  LDCU UR4, c[0x0][0x3e8] ;  /* 0x00007d00ff0477ac */ /* 0x000eac0008000800 */
[----:B------:R-:W3:Y:S01]  /*0160*/  LDC.64 R24, c[0x0][0x3b8] ;  /* 0x0000ee00ff187b82 */ /* 0x000ee20000000a00 */
[----:B0-----:R-:W-:-:S04]  /*0170*/  IMAD.WIDE R4, R5, 0x20, R6 ;  /* 0x0000002005047825 */ /* 0x001fc800078e0206 */
[----:B------:R-:W-:Y:S01]  /*0180*/  IMAD.WIDE.U32 R6, R0, 0x20, R6 ;  /* 0x0000002000067825 */ /* 0x000fe200078e0006 */
[----:B-1----:R-:W4:Y:S04]  /*0190*/  LDG.E.64 R14, desc[UR36][R4.64] ;  /* 0x00000024040e7981 */ /* 0x002f28000c1e1b00 */
[----:B------:R-:W2:Y:S04]  /*01a0*/  LDG.E R0, desc[UR36][R4.64+0x18] ;  /* 0x0000182404007981 */ /* 0x000ea8000c1e1900 */
[----:B------:R-:W2:Y:S04]  /*01b0*/  LDG.E R3, desc[UR36][R6.64+0x18] ;  /* 0x0000182406037981 */ /* 0x000ea8000c1e1900 */
[----:B------:R-:W3:Y:S04]  /*01c0*/  LDG.E.64 R12, desc[UR36][R4.64+0x8] ;  /* 0x00000824040c7981 */ /* 0x000ee8000c1e1b00 */
[----:B------:R-:W3:Y:S04]  /*01d0*/  LDG.E.64 R10, desc[UR36][R4.64+0x10] ;  /* 0x00001024040a7981 */ /* 0x000ee8000c1e1b00 */
[----:B------:R-:W3:Y:S04]  /*01e0*/  LDG.E.64 R18, desc[UR36][R6.64] ;  /* 0x0000002406127981 */ /* 0x000ee8000c1e1b00 */
[----:B------:R-:W3:Y:S04]  /*01f0*/  LDG.E.64 R16, desc[UR36][R6.64+0x8] ;  /* 0x0000082406107981 */ /* 0x000ee8000c1e1b00 */
[----:B------:R-:W3:Y:S01]  /*0200*/  LDG.E.64 R22, desc[UR36][R6.64+0x10] ;  /* 0x0000102406167981 */ /* 0x000ee2000c1e1b00 */
[----:B--2---:R-:W-:-:S02]  /*0210*/  VIMNMX R27, PT, PT, R0, R3, PT ;  /* 0x00000003001b7248 */ /* 0x004fc40003fe0100 */
[----:B------:R-:W-:-:S05]  /*0220*/  VIMNMX R0, PT, PT, R0, R3, !PT ;  /* 0x0000000300007248 */ /* 0x000fca0007fe0100 */
[----:B------:R-:W-:Y:S01]  /*0230*/  IMAD R27, R27, UR4, R0 ;  /* 0x000000041b1b7c24 */ /* 0x000fe2000f8e0200 */
[----:B------:R-:W-:Y:S01]  /*0240*/  MOV R8, 0x18 ;  /* 0x0000001800087802 */ /* 0x000fe20000000f00 */
[----:B----4-:R0:W-:Y:S01]  /*0250*/  STL.64 [R1], R14 ;  /* 0x0000000e01007387 */ /* 0x0101e20000100a00 */
[----:B------:R-:W1:Y:S01]  /*0260*/  LDCU.64 UR4, c[0x4][URZ] ;  /* 0x01000000ff0477ac */ /* 0x000e620008000a00 */
[----:B---3--:R-:W-:-:S06]  /*0270*/  IMAD.WIDE R24, R27, 0x8, R24 ;  /* 0x000000081b187825 */ /* 0x008fcc00078e0218 */
[----:B------:R-:W5:Y:S01]  /*0280*/  LDG.E.64 R24, desc[UR36][R24.64] ;  /* 0x0000002418187981 */ /* 0x000f62000c1e1b00 */
[----:B------:R-:W2:Y:S03]  /*0290*/  LDC.64 R8, c[0x4][R8] ;  /* 0x0100000008087b82 */ /* 0x000ea60000000a00 */
[----:B------:R0:W-:Y:S04]  /*02a0*/  STL.64 [R1+0x8], R12 ;  /* 0x0000080c01007387 */ /* 0x0001e80000100a00 */
[----:B------:R0:W-:Y:S01]  /*02b0*/  STL.64 [R1+0x10], R10 ;  /* 0x0000100a01007387 */ /* 0x0001e20000100a00 */
[----:B------:R-:W-:Y:S02]  /*02c0*/  DADD R18, R14, -R18 ;  /* 0x000000000e127229 */ /* 0x000fe40000000812 */
[----:B------:R-:W-:-:S02]  /*02d0*/  DADD R16, R12, -R16 ;  /* 0x000000000c107229 */ /* 0x000fc40000000810 */
[----:B------:R-:W-:Y:S01]  /*02e0*/  DADD R22, R10, -R22 ;  /* 0x000000000a167229 */ /* 0x000fe20000000816 */
[----:B-1----:R-:W-:Y:S02]  /*02f0*/  IMAD.U32 R4, RZ, RZ, UR4 ;  /* 0x00000004ff047e24 */ /* 0x002fe4000f8e00ff */
[----:B------:R-:W-:Y:S02]  /*0300*/  IMAD.U32 R5, RZ, RZ, UR5 ;  /* 0x00000005ff057e24 */ /* 0x000fe4000f8e00ff */
[----:B------:R-:W-:Y:S02]  /*0310*/  IMAD.MOV.U32 R6, RZ, RZ, R26 ;  /* 0x000000ffff067224 */ /* 0x000fe400078e001a */
[----:B0-----:R-:W-:-:S07]  /*0320*/  IMAD.MOV.U32 R7, RZ, RZ, R2 ;  /* 0x000000ffff077224 */ /* 0x001fce00078e0002 */
[----:B------:R-:W-:-:S07]  /*0330*/  LEPC R20, `(.L_x_153) ;  /* 0x000000001014794e */ /* 0x000fce0000000000 */
[----:B--2--5:R-:W-:Y:S05]  /*0340*/  CALL.ABS.NOINC R8 ;  /* 0x0000000008007343 */ /* 0x024fea0003c00000 */
.L_x_153:
[----:B------:R-:W0:Y:S01]  /*0350*/  LDCU UR4, c[0x0][0x394] ;  /* 0x00007280ff0477ac */ /* 0x000e220008000800 */
[----:B------:R-:W1:Y:S01]  /*0360*/  LDC.64 R4, c[0x0][0x390] ;  /* 0x0000e400ff047b82 */ /* 0x000e620000000a00 */
[----:B------:R-:W-:Y:S01]  /*0370*/  IMAD.MOV.U32 R6, RZ, RZ, 0x1 ;  /* 0x00000001ff067424 */ /* 0x000fe200078e00ff */
[----:B------:R-:W-:Y:S01]  /*0380*/  FSETP.GEU.AND P1, PT, |R19|, 6.5827683646048100446e-37, PT ;  /* 0x036000001300780b */ /* 0x000fe20003f2e200 */
[----:B------:R-:W-:Y:S01]  /*0390*/  BSSY.RECONVERGENT B0, `(.L_x_154) ;  /* 0x0000014000007945 */ /* 0x000fe20003800200 */
[----:B0-----:R-:W1:Y:S03]  /*03a0*/  MUFU.RCP64H R7, UR4 ;  /* 0x0000000400077d08 */ /* 0x001e660008001800 */
[----:B-1----:R-:W-:-:S08]  /*03b0*/  DFMA R8, R6, -R4, 1 ;  /* 0x3ff000000608742b */ /* 0x002fd00000000804 */
[----:B------:R-:W-:-:S08]  /*03c0*/  DFMA R8, R8, R8, R8 ;  /* 0x000000080808722b */ /* 0x000fd00000000008 */
[----:B------:R-:W-:-:S08]  /*03d0*/  DFMA R8, R6, R8, R6 ;  /* 0x000000080608722b */ /* 0x000fd00000000006 */
[----:B------:R-:W-:-:S08]  /*03e0*/  DFMA R6, R8, -R4, 1 ;  /* 0x3ff000000806742b */ /* 0x000fd00000000804 */
[----:B------:R-:W-:-:S08]  /*03f0*/  DFMA R6, R8, R6, R8 ;  /* 0x000000060806722b */ /* 0x000fd00000000008 */
[----:B------:R-:W-:-:S08]  /*0400*/  DMUL R28, R18, R6 ;  /* 0x00000006121c7228 */ /* 0x000fd00000000000 */
[----:B------:R-:W-:-:S08]  /*0410*/  DFMA R4, R28, -R4, R18 ;  /* 0x800000041c04722b */ /* 0x000fd00000000012 */
[----:B------:R-:W-:-:S10]  /*0420*/  DFMA R28, R6, R4, R28 ;  /* 0x00000004061c722b */ /* 0x000fd4000000001c */
[----:B------:R-:W-:-:S05]  /*0430*/  FFMA R0, RZ, UR4, R29 ;  /* 0x00000004ff007c23 */ /* 0x000fca000800001d */
[----:B------:R-:W-:-:S13]  /*0440*/  FSETP.GT.AND P0, PT, |R0|, 1.469367938527859385e-39, PT ;  /* 0x001000000000780b */ /* 0x000fda0003f04200 */
[----:B------:R-:W-:Y:S05]  /*0450*/  @P0 BRA P1, `(.L_x_155) ;  /* 0x00000000001c0947 */ /* 0x000fea0000800000 */
[----:B------:R-:W0:Y:S01]  /*0460*/  LDCU.64 UR4, c[0x0][0x390] ;  /* 0x00007200ff0477ac */ /* 0x000e220008000a00 */
[----:B------:R-:W-:Y:S01]  /*0470*/  MOV R6, R18 ;  /* 0x0000001200067202 */ /* 0x000fe20000000f00 */
[----:B------:R-:W-:Y:S01]  /*0480*/  IMAD.MOV.U32 R7, RZ, RZ, R19 ;  /* 0x000000ffff077224 */ /* 0x000fe200078e0013 */
[----:B------:R-:W-:Y:S01]  /*0490*/  MOV R0, 0x4d0 ;  /* 0x000004d000007802 */ /* 0x000fe20000000f00 */
[----:B0-----:R-:W-:Y:S02]  /*04a0*/  IMAD.U32 R4, RZ, RZ, UR4 ;  /* 0x00000004ff047e24 */ /* 0x001fe4000f8e00ff */
[----:B------:R-:W-:-:S07]  /*04b0*/  IMAD.U32 R5, RZ, RZ, UR5 ;  /* 0x00000005ff057e24 */ /* 0x000fce000f8e00ff */
[----:B------:R-:W-:Y:S05]  /*04c0*/  CALL.REL.NOINC `($__internal_2_$__cuda_sm20_div_rn_f64_full) ;  /* 0x0000001800947944 */ /* 0x000fea0003c00000 */
.L_x_155:
[----:B------:R-:W-:Y:S05]  /*04d0*/  BSYNC.RECONVERGENT B0 ;  /* 0x0000000000007941 */ /* 0x000fea0003800200 */
.L_x_154:
[----:B------:R-:W0:Y:S01]  /*04e0*/  LDCU UR4, c[0x0][0x39c] ;  /* 0x00007380ff0477ac */ /* 0x000e220008000800 */
[----:B------:R-:W1:Y:S01]  /*04f0*/  LDC.64 R4, c[0x0][0x398] ;  /* 0x0000e600ff047b82 */ /* 0x000e620000000a00 */
[----:B------:R-:W-:Y:S01]  /*0500*/  IMAD.MOV.U32 R6, RZ, RZ, 0x1 ;  /* 0x00000001ff067424 */ /* 0x000fe200078e00ff */
[----:B------:R-:W-:Y:S01]  /*0510*/  FSETP.GEU.AND P1, PT, |R17|, 6.5827683646048100446e-37, PT ;  /* 0x036000001100780b */ /* 0x000fe20003f2e200 */
[----:B------:R-:W-:Y:S01]  /*0520*/  IMAD.MOV.U32 R11, RZ, RZ, 0x3fe00000 ;  /* 0x3fe00000ff0b7424 */ /* 0x000fe200078e00ff */
[----:B------:R-:W-:Y:S01]  /*0530*/  BSSY.RECONVERGENT B0, `(.L_x_156) ;  /* 0x000001a000007945 */ /* 0x000fe20003800200 */
[----:B------:R-:W-:-:S03]  /*0540*/  IMAD.MOV.U32 R10, RZ, RZ, RZ ;  /* 0x000000ffff0a7224 */ /* 0x000fc600078e00ff */
[----:B------:R-:W-:-:S06]  /*0550*/  LOP3.LUT R11, R11, 0x80000000, R29, 0xb8, !PT ;  /* 0x800000000b0b7812 */ /* 0x000fcc00078eb81d */
[----:B------:R-:W-:Y:S01]  /*0560*/  DADD.RZ R10, R10, R28 ;  /* 0x000000000a0a7229 */ /* 0x000fe2000000c01c */
[----:B0-----:R-:W1:Y:S09]  /*0570*/  MUFU.RCP64H R7, UR4 ;  /* 0x0000000400077d08 */ /* 0x001e720008001800 */
[----:B------:R-:W0:Y:S01]  /*0580*/  FRND.F64.TRUNC R10, R10 ;  /* 0x0000000a000a7313 */ /* 0x000e22000030d800 */
[----:B-1----:R-:W-:-:S08]  /*0590*/  DFMA R8, R6, -R4, 1 ;  /* 0x3ff000000608742b */ /* 0x002fd00000000804 */
[----:B------:R-:W-:-:S08]  /*05a0*/  DFMA R8, R8, R8, R8 ;  /* 0x000000080808722b */ /* 0x000fd00000000008 */
[----:B------:R-:W-:-:S08]  /*05b0*/  DFMA R8, R6, R8, R6 ;  /* 0x000000080608722b */ /* 0x000fd00000000006 */
[----:B------:R-:W-:-:S08]  /*05c0*/  DFMA R6, R8, -R4, 1 ;  /* 0x3ff000000806742b */ /* 0x000fd00000000804 */
[----:B------:R-:W-:-:S08]  /*05d0*/  DFMA R8, R8, R6, R8 ;  /* 0x000000060808722b */ /* 0x000fd00000000008 */
[----:B------:R-:W-:-:S08]  /*05e0*/  DMUL R6, R16, R8 ;  /* 0x0000000810067228 */ /* 0x000fd00000000000 */
[----:B------:R-:W-:Y:S01]  /*05f0*/  DFMA R12, R6, -R4, R16 ;  /* 0x80000004060c722b */ /* 0x000fe20000000010 */
[----:B------:R-:W0:Y:S07]  /*0600*/  LDC.64 R4, c[0x0][0x390] ;  /* 0x0000e400ff047b82 */ /* 0x000e2e0000000a00 */
[----:B------:R-:W-:-:S10]  /*0610*/  DFMA R28, R8, R12, R6 ;  /* 0x0000000c081c722b */ /* 0x000fd40000000006 */
[----:B------:R-:W-:-:S05]  /*0620*/  FFMA R0, RZ, UR4, R29 ;  /* 0x00000004ff007c23 */ /* 0x000fca000800001d */
[----:B------:R-:W-:Y:S01]  /*0630*/  FSETP.GT.AND P0, PT, |R0|, 1.469367938527859385e-39, PT ;  /* 0x001000000000780b */ /* 0x000fe20003f04200 */
[----:B0-----:R-:W-:-:S12]  /*0640*/  DFMA R18, -R10, R4, R18 ;  /* 0x000000040a12722b */ /* 0x001fd80000000112 */
        /* <DEDUP_REMOVED lines=8> */
.L_x_157:
[----:B------:R-:W-:Y:S05]  /*06d0*/  BSYNC.RECONVERGENT B0 ;  /* 0x0000000000007941 */ /* 0x000fea0003800200 */
.L_x_156:
[----:B------:R-:W0:Y:S01]  /*06e0*/  LDCU UR4, c[0x0][0x3a4] ;  /* 0x00007480ff0477ac */ /* 0x000e220008000800 */
[----:B------:R-:W1:Y:S01]  /*06f0*/  LDC.64 R4, c[0x0][0x3a0] ;  /* 0x0000e800ff047b82 */ /* 0x000e620000000a00 */
[----:B------:R-:W-:Y:S01]  /*0700*/  IMAD.MOV.U32 R6, RZ, RZ, 0x1 ;  /* 0x00000001ff067424 */ /* 0x000fe200078e00ff */
[----:B------:R-:W-:Y:S01]  /*0710*/  FSETP.GEU.AND P1, PT, |R23|, 6.5827683646048100446e-37, PT ;  /* 0x036000001700780b */ /* 0x000fe20003f2e200 */
[----:B------:R-:W-:Y:S01]  /*0720*/  IMAD.MOV.U32 R11, RZ, RZ, 0x3fe00000 ;  /* 0x3fe00000ff0b7424 */ /* 0x000fe200078e00ff */
[----:B------:R-:W2:Y:S01]  /*0730*/  LDCU.64 UR6, c[0x0][0x398] ;  /* 0x00007300ff0677ac */ /* 0x000ea20008000a00 */
[----:B------:R-:W-:Y:S01]  /*0740*/  IMAD.MOV.U32 R10, RZ, RZ, RZ ;  /* 0x000000ffff0a7224 */ /* 0x000fe200078e00ff */
[----:B------:R-:W-:Y:S02]  /*0750*/  BSSY.RECONVERGENT B0, `(.L_x_158) ;  /* 0x0000018000007945 */ /* 0x000fe40003800200 */
[----:B------:R-:W-:-:S06]  /*0760*/  LOP3.LUT R11, R11, 0x80000000, R29, 0xb8, !PT ;  /* 0x800000000b0b7812 */ /* 0x000fcc00078eb81d */
[----:B------:R-:W-:Y:S01]  /*0770*/  DADD.RZ R10, R10, R28 ;  /* 0x000000000a0a7229 */ /* 0x000fe2000000c01c */
[----:B0-----:R-:W1:Y:S09]  /*0780*/  MUFU.RCP64H R7, UR4 ;  /* 0x0000000400077d08 */ /* 0x001e720008001800 */
[----:B------:R-:W2:Y:S01]  /*0790*/  FRND.F64.TRUNC R10, R10 ;  /* 0x0000000a000a7313 */ /* 0x000ea2000030d800 */
[----:B-1----:R-:W-:-:S02]  /*07a0*/  DFMA R8, R6, -R4, 1 ;  /* 0x3ff000000608742b */ /* 0x002fc40000000804 */
[----:B--2---:R-:W-:-:S06]  /*07b0*/  DFMA R16, -R10, UR6, R16 ;  /* 0x000000060a107c2b */ /* 0x004fcc0008000110 */
        /* <DEDUP_REMOVED lines=17> */
.L_x_159:
[----:B------:R-:W-:Y:S05]  /*08d0*/  BSYNC.RECONVERGENT B0 ;  /* 0x0000000000007941 */ /* 0x000fea0003800200 */
.L_x_158:
[----:B------:R-:W-:Y:S01]  /*08e0*/  IMAD.MOV.U32 R5, RZ, RZ, 0x3fe00000 ;  /* 0x3fe00000ff057424 */ /* 0x000fe200078e00ff */
[----:B------:R-:W0:Y:S01]  /*08f0*/  LDCU.64 UR4, c[0x0][0x3a0] ;  /* 0x00007400ff0477ac */ /* 0x000e220008000a00 */
[----:B------:R-:W-:Y:S01]  /*0900*/  IMAD.MOV.U32 R4, RZ, RZ, RZ ;  /* 0x000000ffff047224 */ /* 0x000fe200078e00ff */
[----:B------:R-:W-:Y:S01]  /*0910*/  MOV R8, 0x18 ;  /* 0x0000001800087802 */ /* 0x000fe20000000f00 */
[----:B------:R1:W-:Y:S01]  /*0920*/  STL.64 [R1], R18 ;  /* 0x0000001201007387 */ /* 0x0003e20000100a00 */
[----:B------:R-:W-:Y:S01]  /*0930*/  LOP3.LUT R5, R5, 0x80000000, R29, 0xb8, !PT ;  /* 0x8000000005057812 */ /* 0x000fe200078eb81d */
[----:B------:R-:W-:Y:S02]  /*0940*/  IMAD.MOV.U32 R6, RZ, RZ, R26 ;  /* 0x000000ffff067224 */ /* 0x000fe400078e001a */
[----:B------:R1:W-:Y:S01]  /*0950*/  STL.64 [R1+0x8], R16 ;  /* 0x0000081001007387 */ /* 0x0003e20000100a00 */
[----:B------:R-:W2:Y:S01]  /*0960*/  LDC.64 R8, c[0x4][R8] ;  /* 0x0100000008087b82 */ /* 0x000ea20000000a00 */
[----:B------:R-:W-:Y:S01]  /*0970*/  IMAD.MOV.U32 R7, RZ, RZ, R2 ;  /* 0x000000ffff077224 */ /* 0x000fe200078e0002 */
[----:B------:R-:W-:-:S10]  /*0980*/  DADD.RZ R28, R4, R28 ;  /* 0x00000000041c7229 */ /* 0x000fd4000000c01c */
[----:B------:R-:W0:Y:S02]  /*0990*/  FRND.F64.TRUNC R28, R28 ;  /* 0x0000001c001c7313 */ /* 0x000e24000030d800 */
[----:B0-----:R-:W-:Y:S01]  /*09a0*/  DFMA R22, -R28, UR4, R22 ;  /* 0x000000041c167c2b */ /* 0x001fe20008000116 */
[----:B------:R-:W0:Y:S06]  /*09b0*/  LDCU.64 UR4, c[0x4][0x8] ;  /* 0x01000100ff0477ac */ /* 0x000e2c0008000a00 */
[----:B------:R1:W-:Y:S01]  /*09c0*/  STL.64 [R1+0x10], R22 ;  /* 0x0000101601007387 */ /* 0x0003e20000100a00 */
[----:B0-----:R-:W-:Y:S01]  /*09d0*/  IMAD.U32 R4, RZ, RZ, UR4 ;  /* 0x00000004ff047e24 */ /* 0x001fe2000f8e00ff */
[----:B-1----:R-:W-:-:S07]  /*09e0*/  MOV R5, UR5 ;  /* 0x0000000500057c02 */ /* 0x002fce0008000f00 */
[----:B------:R-:W-:-:S07]  /*09f0*/  LEPC R20, `(.L_x_160) ;  /* 0x000000001014794e */ /* 0x000fce0000000000 */
[----:B--2---:R-:W-:Y:S05]  /*0a00*/  CALL.ABS.NOINC R8 ;  /* 0x0000000008007343 */ /* 0x004fea0003c00000 */
.L_x_160:
[----:B------:R-:W-:Y:S01]  /*0a10*/  DMUL R16, R16, R16 ;  /* 0x0000001010107228 */ /* 0x000fe20000000000 */
[----:B------:R-:W-:Y:S01]  /*0a20*/  IMAD.MOV.U32 R8, RZ, RZ, 0x0 ;  /* 0x00000000ff087424 */ /* 0x000fe200078e00ff */
[----:B------:R-:W-:Y:S01]  /*0a30*/  BSSY.RECONVERGENT B0, `(.L_x_161) ;  /* 0x0000014000007945 */ /* 0x000fe20003800200 */
[----:B------:R-:W-:-:S05]  /*0a40*/  IMAD.MOV.U32 R9, RZ, RZ, 0x3fd80000 ;  /* 0x3fd80000ff097424 */ /* 0x000fca00078e00ff */
[----:B------:R-:W-:-:S08]  /*0a50*/  DFMA R16, R18, R18, R16 ;  /* 0x000000121210722b */ /* 0x000fd00000000010 */
[----:B------:R-:W-:-:S06]  /*0a60*/  DFMA R22, R22, R22, R16 ;  /* 0x000000161616722b */ /* 0x000fcc0000000010 */
[----:B------:R-:W0:Y:S04]  /*0a70*/  MUFU.RSQ64H R5, R23 ;  /* 0x0000001700057308 */ /* 0x000e280000001c00 */
[----:B------:R-:W-:-:S05]  /*0a80*/  VIADD R4, R23, 0xfcb00000 ;  /* 0xfcb0000017047836 */ /* 0x000fca0000000000 */
[----:B------:R-:W-:Y:S01]  /*0a90*/  ISETP.GE.U32.AND P0, PT, R4, 0x7ca00000, PT ;  /* 0x7ca000000400780c */ /* 0x000fe20003f06070 */
[----:B0-----:R-:W-:-:S08]  /*0aa0*/  DMUL R6, R4, R4 ;  /* 0x0000000404067228 */ /* 0x001fd00000000000 */
[----:B------:R-:W-:-:S08]  /*0ab0*/  DFMA R6, R22, -R6, 1 ;  /* 0x3ff000001606742b */ /* 0x000fd00000000806 */
[----:B------:R-:W-:Y:S02]  /*0ac0*/  DFMA R8, R6, R8, 0.5 ;  /* 0x3fe000000608742b */ /* 0x000fe40000000008 */
[----:B------:R-:W-:-:S08]  /*0ad0*/  DMUL R6, R4, R6 ;  /* 0x0000000604067228 */ /* 0x000fd00000000000 */
[----:B------:R-:W-:-:S08]  /*0ae0*/  DFMA R10, R8, R6, R4 ;  /* 0x00000006080a722b */ /* 0x000fd00000000004 */
[----:B------:R-:W-:Y:S02]  /*0af0*/  DMUL R6, R22, R10 ;  /* 0x0000000a16067228 */ /* 0x000fe40000000000 */
[----:B------:R-:W-:Y:S01]  /*0b00*/  VIADD R9, R11, 0xfff00000 ;  /* 0xfff000000b097836 */ /* 0x000fe20000000000 */
[----:B------:R-:W-:-:S05]  /*0b10*/  MOV R8, R10 ;  /* 0x0000000a00087202 */ /* 0x000fca0000000f00 */
[----:B------:R-:W-:-:S08]  /*0b20*/  DFMA R12, R6, -R6, R22 ;  /* 0x80000006060c722b */ /* 0x000fd00000000016 */
[----:B------:R-:W-:Y:S01]  /*0b30*/  DFMA R18, R12, R8, R6 ;  /* 0x000000080c12722b */ /* 0x000fe20000000006 */
[----:B------:R-:W-:Y:S10]  /*0b40*/  @!P0 BRA `(.L_x_162) ;  /* 0x0000000000088947 */ /* 0x000ff40003800000 */
[----:B------:R-:W-:-:S07]  /*0b50*/  MOV R0, 0xb70 ;  /* 0x00000b7000007802 */ /* 0x000fce0000000f00 */
[----:B------:R-:W-:Y:S05]  /*0b60*/  CALL.REL.NOINC `($__internal_3_$__cuda_sm20_dsqrt_rn_f64_mediumpath_v1) ;  /* 0x00000018005c7944 */ /* 0x000fea0003c00000 */
.L_x_162:
[----:B------:R-:W-:Y:S05]  /*0b70*/  BSYNC.RECONVERGENT B0 ;  /* 0x0000000000007941 */ /* 0x000fea0003800200 */
.L_x_161:
[----:B------:R-:W0:Y:S01]  /*0b80*/  LDC.64 R8, c[0x0][0x3b0] ;  /* 0x0000ec00ff087b82 */ /* 0x000e220000000a00 */
[----:B------:R-:W-:Y:S01]  /*0b90*/  MOV R0, 0x18 ;  /* 0x0000001800007802 */ /* 0x000fe20000000f00 */
[----:B------:R1:W-:Y:S01]  /*0ba0*/  STL.64 [R1], R24 ;  /* 0x0000001801007387 */ /* 0x0003e20000100a00 */
[----:B------:R-:W2:Y:S01]  /*0bb0*/  LDCU.64 UR4, c[0x4][0x10] ;  /* 0x01000200ff0477ac */ /* 0x000ea20008000a00 */
[----:B------:R-:W-:Y:S02]  /*0bc0*/  IMAD.MOV.U32 R6, RZ, RZ, R26 ;  /* 0x000000ffff067224 */ /* 0x000fe400078e001a */
[----:B------:R1:W-:Y:S01]  /*0bd0*/  STL.64 [R1+0x8], R18 ;  /* 0x0000081201007387 */ /* 0x0003e20000100a00 */
[----:B------:R-:W-:Y:S01]  /*0be0*/  IMAD.MOV.U32 R7, RZ, RZ, R2 ;  /* 0x000000ffff077224 */ /* 0x000fe200078e0002 */
[----:B------:R1:W3:Y:S01]  /*0bf0*/  LDC.64 R10, c[0x4][R0] ;  /* 0x01000000000a7b82 */ /* 0x0002e20000000a00 */
[----:B--2---:R-:W-:Y:S02]  /*0c00*/  IMAD.U32 R4, RZ, RZ, UR4 ;  /* 0x00000004ff047e24 */ /* 0x004fe4000f8e00ff */
[----:B------:R-:W-:Y:S01]  /*0c10*/  IMAD.U32 R5, RZ, RZ, UR5 ;  /* 0x00000005ff057e24 */ /* 0x000fe2000f8e00ff */
[----:B0-----:R1:W-:Y:S06]  /*0c20*/  STL.64 [R1+0x10], R8 ;  /* 0x0000100801007387 */ /* 0x0013ec0000100a00 */
[----:B------:R-:W-:-:S07]  /*0c30*/  LEPC R20, `(.L_x_163) ;  /* 0x000000001014794e */ /* 0x000fce0000000000 */
[----:B-1-3--:R-:W-:Y:S05]  /*0c40*/  CALL.ABS.NOINC R10 ;  /* 0x000000000a007343 */ /* 0x00afea0003c00000 */
.L_x_163:
[----:B------:R-:W0:Y:S02]  /*0c50*/  LDC.64 R2, c[0x0][0x3c0] ;  /* 0x0000f000ff027b82 */ /* 0x000e240000000a00 */
[----:B0-----:R-:W-:-:S06]  /*0c60*/  IMAD.WIDE R2, R27, 0x4, R2 ;  /* 0x000000041b027825 */ /* 0x001fcc00078e0202 */
[----:B------:R-:W2:Y:S01]  /*0c70*/  LDG.E R2, desc[UR36][R2.64] ;  /* 0x0000002402027981 */ /* 0x000ea2000c1e1900 */
[----:B------:R-:W-:Y:S01]  /*0c80*/  IMAD.MOV.U32 R4, RZ, RZ, 0x1 ;  /* 0x00000001ff047424 */ /* 0x000fe200078e00ff */
[----:B------:R-:W-:Y:S01]  /*0c90*/  DSETP.GEU.AND P0, PT, R18, R24, PT ;  /* 0x000000181200722a */ /* 0x000fe20003f0e000 */
[----:B------:R-:W-:Y:S01]  /*0ca0*/  BSSY.RECONVERGENT B0, `(.L_x_164) ;  /* 0x0000016000007945 */ /* 0x000fe20003800200 */
[----:B--2---:R-:W0:Y:S08]  /*0cb0*/  F2F.F64.F32 R16, R2 ;  /* 0x0000000200107310 */ /* 0x004e300000201800 */
[----:B0-----:R-:W0:Y:S02]  /*0cc0*/  MUFU.RCP64H R5, R17 ;  /* 0x0000001100057308 */ /* 0x001e240000001800 */
[----:B0-----:R-:W-:-:S08]  /*0cd0*/  DFMA R6, -R16, R4, 1 ;  /* 0x3ff000001006742b */ /* 0x001fd00000000104 */
[----:B------:R-:W-:-:S08]  /*0ce0*/  DFMA R6, R6, R6, R6 ;  /* 0x000000060606722b */ /* 0x000fd00000000006 */
[----:B------:R-:W-:-:S08]  /*0cf0*/  DFMA R6, R4, R6, R4 ;  /* 0x000000060406722b */ /* 0x000fd00000000004 */
[----:B------:R-:W-:-:S08]  /*0d00*/  DFMA R4, -R16, R6, 1 ;  /* 0x3ff000001004742b */ /* 0x000fd00000000106 */
[----:B------:R-:W-:-:S08]  /*0d10*/  DFMA R4, R6, R4, R6 ;  /* 0x000000040604722b */ /* 0x000fd00000000006 */
[----:B------:R-:W-:-:S08]  /*0d20*/  DMUL R28, R24, -R4 ;  /* 0x80000004181c7228 */ /* 0x000fd00000000000 */
[----:B------:R-:W-:-:S08]  /*0d30*/  DFMA R6, -R16, R28, -R24 ;  /* 0x0000001c1006722b */ /* 0x000fd00000000918 */
[----:B------:R-:W-:Y:S02]  /*0d40*/  DFMA R28, R4, R6, R28 ;  /* 0x00000006041c722b */ /* 0x000fe4000000001c */
[----:B------:R-:W-:Y:S01]  /*0d50*/  DADD R6, -RZ, -R24 ;  /* 0x00000000ff067229 */ /* 0x000fe20000000918 */
[----:B------:R-:W-:Y:S02]  /*0d60*/  FSEL R24, R18, RZ, P0 ;  /* 0x000000ff12187208 */ /* 0x000fe40000000000 */
[----:B------:R-:W-:-:S05]  /*0d70*/  FSEL R25, R19, 18.98023223876953125, P0 ;  /* 0x4197d78413197808 */ /* 0x000fca0000000000 */
[----:B------:R-:W-:Y:S02]  /*0d80*/  FFMA R0, RZ, R17, R29 ;  /* 0x00000011ff007223 */ /* 0x000fe4000000001d */
[----:B------:R-:W-:-:S03]  /*0d90*/  FSETP.GEU.AND P2, PT, |R7|, 6.5827683646048100446e-37, PT ;  /* 0x036000000700780b */ /* 0x000fc60003f4e200 */
[----:B------:R-:W-:-:S13]  /*0da0*/  FSETP.GT.AND P1, PT, |R0|, 1.469367938527859385e-39, PT ;  /* 0x001000000000780b */ /* 0x000fda0003f24200 */
[----:B------:R-:W-:Y:S05]  /*0db0*/  @P1 BRA P2, `(.L_x_165) ;  /* 0x0000000000101947 */ /* 0x000fea0001000000 */
[----:B------:R-:W-:Y:S01]  /*0dc0*/  IMAD.MOV.U32 R4, RZ, RZ, R16 ;  /* 0x000000ffff047224 */ /* 0x000fe200078e0010 */
[----:B------:R-:W-:Y:S02]  /*0dd0*/  MOV R5, R17 ;  /* 0x0000001100057202 */ /* 0x000fe40000000f00 */
[----:B------:R-:W-:-:S07]  /*0de0*/  MOV R0, 0xe00 ;  /* 0x00000e0000007802 */ /* 0x000fce0000000f00 */
[----:B------:R-:W-:Y:S05]  /*0df0*/  CALL.REL.NOINC `($__internal_2_$__cuda_sm20_div_rn_f64_full) ;  /* 0x0000001000487944 */ /* 0x000fea0003c00000 */
.L_x_165:
[----:B------:R-:W-:Y:S05]  /*0e00*/  BSYNC.RECONVERGENT B0 ;  /* 0x0000000000007941 */ /* 0x000fea0003800200 */
.L_x_164:
        /* <DEDUP_REMOVED lines=48> */
[----:B------:R-:W-:Y:S01]  /*1110*/  IMAD R19, R2, 0x100000, R7 ;  /* 0x0010000002137824 */ /* 0x000fe200078e0207 */
[----:B------:R-:W-:Y:S01]  /*1120*/  MOV R18, R6 ;  /* 0x0000000600127202 */ /* 0x000fe20000000f00 */
[----:B------:R-:W-:Y:S06]  /*1130*/  @!P0 BRA `(.L_x_167) ;  /* 0x0000000000348947 */ /* 0x000fec0003800000 */
[----:B------:R-:W-:Y:S01]  /*1140*/  FSETP.GEU.AND P1, PT, |R29|, 4.2275390625, PT ;  /* 0x408748001d00780b */ /* 0x000fe20003f2e200 */
[C---:B------:R-:W-:Y:S02]  /*1150*/  DADD R4, R28.reuse, +INF ;  /* 0x7ff000001c047429 */ /* 0x040fe40000000000 */
[----:B------:R-:W-:-:S08]  /*1160*/  DSETP.GEU.AND P0, PT, R28, RZ, PT ;  /* 0x000000ff1c00722a */ /* 0x000fd00003f0e000 */
[----:B------:R-:W-:Y:S02]  /*1170*/  FSEL R19, R5, RZ, P0 ;  /* 0x000000ff05137208 */ /* 0x000fe40000000000 */
[----:B------:R-:W-:Y:S02]  /*1180*/  @!P1 LEA.HI R0, R2, R2, RZ, 0x1 ;  /* 0x0000000202009211 */ /* 0x000fe400078f08ff */
[----:B------:R-:W-:Y:S01]  /*1190*/  FSEL R18, R4, RZ, P0 ;  /* 0x000000ff04127208 */ /* 0x000fe20000000000 */
[----:B------:R-:W-:Y:S01]  /*11a0*/  @!P1 IMAD.MOV.U32 R4, RZ, RZ, RZ ;  /* 0x000000ffff049224 */ /* 0x000fe200078e00ff */
[----:B------:R-:W-:-:S05]  /*11b0*/  @!P1 SHF.R.S32.HI R3, RZ, 0x1, R0 ;  /* 0x00000001ff039819 */ /* 0x000fca0000011400 */
[----:B------:R-:W-:Y:S02]  /*11c0*/  @!P1 IMAD.IADD R2, R2, 0x1, -R3 ;  /* 0x0000000102029824 */ /* 0x000fe400078e0a03 */
[----:B------:R-:W-:-:S03]  /*11d0*/  @!P1 IMAD R3, R3, 0x100000, R7 ;  /* 0x0010000003039824 */ /* 0x000fc600078e0207 */
[----:B------:R-:W-:Y:S01]  /*11e0*/  @!P1 LEA R5, R2, 0x3ff00000, 0x14 ;  /* 0x3ff0000002059811 */ /* 0x000fe200078ea0ff */
[----:B------:R-:W-:-:S06]  /*11f0*/  @!P1 IMAD.MOV.U32 R2, RZ, RZ, R6 ;  /* 0x000000ffff029224 */ /* 0x000fcc00078e0006 */
[----:B------:R-:W-:-:S11]  /*1200*/  @!P1 DMUL R18, R2, R4 ;  /* 0x0000000402129228 */ /* 0x000fd60000000000 */
.L_x_167:
[----:B------:R-:W-:Y:S05]  /*1210*/  BSYNC.RECONVERGENT B0 ;  /* 0x0000000000007941 */ /* 0x000fea0003800200 */
.L_x_166:
        /* <DEDUP_REMOVED lines=14> */
[----:B------:R-:W-:-:S07]  /*1300*/  IMAD.MOV.U32 R5, RZ, RZ, R17 ;  /* 0x000000ffff057224 */ /* 0x000fce00078e0011 */
[----:B------:R-:W-:Y:S05]  /*1310*/  CALL.REL.NOINC `($__internal_2_$__cuda_sm20_div_rn_f64_full) ;  /* 0x0000000c00007944 */ /* 0x000fea0003c00000 */
.L_x_169:
[----:B------:R-:W-:Y:S05]  /*1320*/  BSYNC.RECONVERGENT B0 ;  /* 0x0000000000007941 */ /* 0x000fea0003800200 */
.L_x_168:
        /* <DEDUP_REMOVED lines=28> */
[----:B------:R-:W-:-:S05]  /*14f0*/  DFMA R14, R10, R8, R10 ;  /* 0x000000080a0e722b */ /* 0x000fca000000000a */
[----:B------:R-:W-:Y:S01]  /*1500*/  DFMA R2, R6, R2, UR4 ;  /* 0x0000000406027e2b */ /* 0x000fe20008000002 */
[----:B------:R-:W-:Y:S01]  /*1510*/  UMOV UR4, 0x14761f65 ;  /* 0x14761f6500047882 */ /* 0x000fe20000000000 */
[----:B------:R-:W-:Y:S01]  /*1520*/  UMOV UR5, 0x3f2a01a0 ;  /* 0x3f2a01a000057882 */ /* 0x000fe20000000000 */
[----:B------:R-:W-:-:S05]  /*1530*/  DMUL R10, R24, -R14 ;  /* 0x8000000e180a7228 */ /* 0x000fca0000000000 */
[----:B------:R-:W-:Y:S01]  /*1540*/  DFMA R2, R6, R2, UR4 ;  /* 0x0000000406027e2b */ /* 0x000fe20008000002 */
[----:B------:R-:W-:Y:S01]  /*1550*/  UMOV UR4, 0x1852b7af ;  /* 0x1852b7af00047882 */ /* 0x000fe20000000000 */
[----:B------:R-:W-:Y:S01]  /*1560*/  UMOV UR5, 0x3f56c16c ;  /* 0x3f56c16c00057882 */ /* 0x000fe20000000000 */
[----:B------:R-:W-:-:S05]  /*1570*/  DFMA R12, -R16, R10, -R24 ;  /* 0x0000000a100c722b */ /* 0x000fca0000000918 */
        /* <DEDUP_REMOVED lines=14> */
[----:B------:R-:W-:Y:S02]  /*1660*/  DFMA R10, R6, R8, 1 ;  /* 0x3ff00000060a742b */ /* 0x000fe40000000008 */
[----:B------:R-:W-:Y:S02]  /*1670*/  DADD R8, -RZ, -R24 ;  /* 0x00000000ff087229 */ /* 0x000fe40000000918 */
[----:B------:R-:W-:-:S04]  /*1680*/  FFMA R0, RZ, R17, R3 ;  /* 0x00000011ff007223 */ /* 0x000fc80000000003 */
[----:B------:R-:W-:Y:S01]  /*1690*/  DFMA R10, R6, R10, 1 ;  /* 0x3ff00000060a742b */ /* 0x000fe2000000000a */
[----:B------:R-:W-:-:S03]  /*16a0*/  FSETP.GT.AND P0, PT, |R0|, 1.469367938527859385e-39, PT ;  /* 0x001000000000780b */ /* 0x000fc60003f04200 */
[----:B------:R-:W-:-:S06]  /*16b0*/  FSETP.GEU.AND P1, PT, |R9|, 6.5827683646048100446e-37, PT ;  /* 0x036000000900780b */ /* 0x000fcc0003f2e200 */
        /* <DEDUP_REMOVED lines=9> */
[----:B------:R-:W-:-:S04]  /*1750*/  @!P3 SHF.R.S32.HI R5, RZ, 0x1, R0 ;  /* 0x00000001ff05b819 */ /* 0x000fc80000011400 */
[----:B------:R-:W-:Y:S01]  /*1760*/  @!P3 IADD3 R4, PT, PT, R4, -R5, RZ ;  /* 0x800000050404b210 */ /* 0x000fe20007ffe0ff */
[----:B------:R-:W-:-:S03]  /*1770*/  @!P3 IMAD R5, R5, 0x100000, R11 ;  /* 0x001000000505b824 */ /* 0x000fc600078e020b */
[----:B------:R-:W-:Y:S01]  /*1780*/  @!P3 LEA R11, R4, 0x3ff00000, 0x14 ;  /* 0x3ff00000040bb811 */ /* 0x000fe200078ea0ff */
[----:B------:R-:W-:Y:S02]  /*1790*/  @!P3 IMAD.MOV.U32 R4, RZ, RZ, R10 ;  /* 0x000000ffff04b224 */ /* 0x000fe400078e000a */
[----:B------:R-:W-:-:S06]  /*17a0*/  @!P3 IMAD.MOV.U32 R10, RZ, RZ, RZ ;  /* 0x000000ffff0ab224 */ /* 0x000fcc00078e00ff */
[----:B------:R-:W-:-:S11]  /*17b0*/  @!P3 DMUL R6, R4, R10 ;  /* 0x0000000a0406b228 */ /* 0x000fd60000000000 */
.L_x_171:
[----:B------:R-:W-:Y:S05]  /*17c0*/  BSYNC.RECONVERGENT B0 ;  /* 0x0000000000007941 */ /* 0x000fea0003800200 */
.L_x_170:
        /* <DEDUP_REMOVED lines=9> */
[----:B------:R-:W-:Y:S05]  /*1860*/  CALL.REL.NOINC `($__internal_2_$__cuda_sm20_div_rn_f64_full) ;  /* 0x0000000400ac7944 */ /* 0x000fea0003c00000 */
[----:B------:R-:W-:Y:S02]  /*1870*/  IMAD.MOV.U32 R2, RZ, RZ, R28 ;  /* 0x000000ffff027224 */ /* 0x000fe400078e001c */
[----:B------:R-:W-:-:S07]  /*1880*/  IMAD.MOV.U32 R3, RZ, RZ, R29 ;  /* 0x000000ffff037224 */ /* 0x000fce00078e001d */
.L_x_173:
[----:B------:R-:W-:Y:S05]  /*1890*/  BSYNC.RECONVERGENT B0 ;  /* 0x0000000000007941 */ /* 0x000fea0003800200 */
.L_x_172:
[----:B------:R-:W-:Y:S01]  /*18a0*/  IMAD.MOV.U32 R4, RZ, RZ, 0x652b82fe ;  /* 0x652b82feff047424 */ /* 0x000fe200078e00ff */
[----:B------:R-:W-:Y:S01]  /*18b0*/  UMOV UR4, 0xfefa39ef ;  /* 0xfefa39ef00047882 */ /* 0x000fe20000000000 */
[----:B------:R-:W-:Y:S01]  /*18c0*/  IMAD.MOV.U32 R5, RZ, RZ, 0x3ff71547 ;  /* 0x3ff71547ff057424 */ /* 0x000fe200078e00ff */
[----:B------:R-:W-:Y:S01]  /*18d0*/  UMOV UR5, 0x3fe62e42 ;  /* 0x3fe62e4200057882 */ /* 0x000fe20000000000 */
[----:B------:R-:W-:Y:S01]  /*18e0*/  DMUL R18, R18, -0.5 ;  /* 0xbfe0000012127828 */ /* 0x000fe20000000000 */
[----:B------:R-:W-:Y:S01]  /*18f0*/  MOV R10, 0x1 ;  /* 0x00000001000a7802 */ /* 0x000fe20000000f00 */
[----:B------:R-:W-:Y:S01]  /*1900*/  BSSY.RECONVERGENT B0, `(.L_x_174) ;  /* 0x000003d000007945 */ /* 0x000fe20003800200 */
[----:B------:R-:W-:Y:S01]  /*1910*/  FSETP.GEU.AND P0, PT, |R3|, 4.1917929649353027344, PT ;  /* 0x4086232b0300780b */ /* 0x000fe20003f0e200 */
        /* <DEDUP_REMOVED lines=59> */
.L_x_175:
[----:B------:R-:W-:Y:S05]  /*1cd0*/  BSYNC.RECONVERGENT B0 ;  /* 0x0000000000007941 */ /* 0x000fea0003800200 */
.L_x_174:
        /* <DEDUP_REMOVED lines=12> */
[----:B------:R-:W-:Y:S05]  /*1da0*/  CALL.REL.NOINC `($__internal_2_$__cuda_sm20_div_rn_f64_full) ;  /* 0x00000000005c7944 */ /* 0x000fea0003c00000 */
.L_x_177:
[----:B------:R-:W-:Y:S05]  /*1db0*/  BSYNC.RECONVERGENT B0 ;  /* 0x0000000000007941 */ /* 0x000fea0003800200 */
.L_x_176:
[----:B------:R-:W0:Y:S02]  /*1dc0*/  LDCU.64 UR4, c[0x0][0x3b0] ;  /* 0x00007600ff0477ac */ /* 0x000e240008000a00 */
[----:B0-----:R-:W-:-:S14]  /*1dd0*/  DSETP.GEU.AND P0, PT, R24, UR4, PT ;  /* 0x0000000418007e2a */ /* 0x001fdc000bf0e000 */
[----:B------:R-:W-:Y:S05]  /*1de0*/  @P0 EXIT ;  /* 0x000000000000094d */ /* 0x000fea0003800000 */
[----:B------:R-:W0:Y:S01]  /*1df0*/  S2R R5, SR_LANEID ;  /* 0x0000000000057919 */ /* 0x000e220000000000 */
[----:B------:R-:W-:Y:S01]  /*1e00*/  VOTEU.ANY UR4, UPT, PT ;  /* 0x0000000000047886 */ /* 0x000fe200038e0100 */
[----:B------:R-:W1:Y:S01]  /*1e10*/  LDC.64 R2, c[0x0][0x3e0] ;  /* 0x0000f800ff027b82 */ /* 0x000e620000000a00 */
[----:B------:R-:W0:Y:S08]  /*1e20*/  FLO.U32 R0, UR4 ;  /* 0x0000000400007d00 */ /* 0x000e3000080e0000 */
[----:B------:R-:W1:Y:S01]  /*1e30*/  POPC R11, UR4 ;  /* 0x00000004000b7d09 */ /* 0x000e620008000000 */
[----:B0-----:R-:W-:Y:S01]  /*1e40*/  ISETP.EQ.U32.AND P0, PT, R0, R5, PT ;  /* 0x000000050000720c */ /* 0x001fe20003f02070 */
[----:B------:R-:W0:Y:S01]  /*1e50*/  S2R R6, SR_LTMASK ;  /* 0x0000000000067919 */ /* 0x000e220000003900 */
[----:B------:R-:W2:Y:S11]  /*1e60*/  LDC.64 R4, c[0x0][0x3d0] ;  /* 0x0000f400ff047b82 */ /* 0x000eb60000000a00 */
[----:B-1----:R-:W3:Y:S01]  /*1e70*/  @P0 ATOMG.E.ADD.STRONG.GPU PT, R3, desc[UR36][R2.64], R11 ;  /* 0x8000000b020309a8 */ /* 0x002ee200081ef124 */
[----:B0-----:R-:W-:-:S02]  /*1e80*/  LOP3.LUT R8, R6, UR4, RZ, 0xc0, !PT ;  /* 0x0000000406087c12 */ /* 0x001fc4000f8ec0ff */
[----:B------:R-:W0:Y:S04]  /*1e90*/  LDC.64 R6, c[0x0][0x3d8] ;  /* 0x0000f600ff067b82 */ /* 0x000e280000000a00 */
[----:B------:R-:W1:Y:S01]  /*1ea0*/  POPC R8, R8 ;  /* 0x0000000800087309 */ /* 0x000e620000000000 */
[----:B---3--:R-:W1:Y:S02]  /*1eb0*/  SHFL.IDX PT, R9, R3, R0, 0x1f ;  /* 0x00001f0003097589 */ /* 0x008e6400000e0000 */
[----:B-1----:R-:W-:-:S04]  /*1ec0*/  IMAD.IADD R9, R9, 0x1, R8 ;  /* 0x0000000109097824 */ /* 0x002fc800078e0208 */
[----:B--2---:R-:W-:-:S04]  /*1ed0*/  IMAD.WIDE R4, R9, 0x8, R4 ;  /* 0x0000000809047825 */ /* 0x004fc800078e0204 */
[----:B0-----:R-:W-:Y:S01]  /*1ee0*/  IMAD.WIDE R6, R9, 0x8, R6 ;  /* 0x0000000809067825 */ /* 0x001fe200078e0206 */
[----:B------:R-:W-:Y:S04]  /*1ef0*/  STG.E.64 desc[UR36][R4.64], R24 ;  /* 0x0000001804007986 */ /* 0x000fe8000c101b24 */
[----:B------:R-:W-:Y:S01]  /*1f00*/  STG.E.64 desc[UR36][R6.64], R28 ;  /* 0x0000001c06007986 */ /* 0x000fe2000c101b24 */
[----:B------:R-:W-:Y:S05]  /*1f10*/  EXIT ;  /* 0x000000000000794d */ /* 0x000fea0003800000 */
        .weak           $__internal_2_$__cuda_sm20_div_rn_f64_full
        .type           $__internal_2_$__cuda_sm20_div_rn_f64_full,@function
        .size           $__internal_2_$__cuda_sm20_div_rn_f64_full,($__internal_3_$__cuda_sm20_dsqrt_rn_f64_mediumpath_v1 - $__internal_2_$__cuda_sm20_div_rn_f64_full)
$__internal_2_$__cuda_sm20_div_rn_f64_full:
[----:B------:R-:W-:Y:S01]  /*1f20*/  FSETP.GEU.AND P2, PT, |R7|, 1.469367938527859385e-39, PT ;  /* 0x001000000700780b */ /* 0x000fe20003f4e200 */
[----:B------:R-:W-:Y:S01]  /*1f30*/  IMAD.MOV.U32 R12, RZ, RZ, 0x1ca00000 ;  /* 0x1ca00000ff0c7424 */ /* 0x000fe200078e00ff */
[C---:B------:R-:W-:Y:S01]  /*1f40*/  FSETP.GEU.AND P0, PT, |R5|.reuse, 1.469367938527859385e-39, PT ;  /* 0x001000000500780b */ /* 0x040fe20003f0e200 */
[----:B------:R-:W-:Y:S01]  /*1f50*/  BSSY.RECONVERGENT B1, `(.L_x_178) ;  /* 0x0000055000017945 */ /* 0x000fe20003800200 */
[----:B------:R-:W-:Y:S02]  /*1f60*/  LOP3.LUT R20, R5, 0x800fffff, RZ, 0xc0, !PT ;  /* 0x800fffff05147812 */ /* 0x000fe400078ec0ff */
[----:B------:R-:W-:Y:S02]  /*1f70*/  LOP3.LUT R3, R7, 0x7ff00000, RZ, 0xc0, !PT ;  /* 0x7ff0000007037812 */ /* 0x000fe400078ec0ff */
[----:B------:R-:W-:Y:S01]  /*1f80*/  LOP3.LUT R21, R20, 0x3ff00000, RZ, 0xfc, !PT ;  /* 0x3ff0000014157812 */ /* 0x000fe200078efcff */
[----:B------:R-:W-:Y:S01]  /*1f90*/  IMAD.MOV.U32 R20, RZ, RZ, R4 ;  /* 0x000000ffff147224 */ /* 0x000fe200078e0004 */
[C---:B------:R-:W-:Y:S01]  /*1fa0*/  LOP3.LUT R14, R5.reuse, 0x7ff00000, RZ, 0xc0, !PT ;  /* 0x7ff00000050e7812 */ /* 0x040fe200078ec0ff */
[----:B------:R-:W-:Y:S01]  /*1fb0*/  IMAD.MOV.U32 R13, RZ, RZ, R3 ;  /* 0x000000ffff0d7224 */ /* 0x000fe200078e0003 */
[----:B------:R-:W-:Y:S01]  /*1fc0*/  MOV R28, 0x1 ;  /* 0x00000001001c7802 */ /* 0x000fe20000000f00 */
[----:B------:R-:W-:Y:S01]  /*1fd0*/  @!P2 IMAD.MOV.U32 R10, RZ, RZ, RZ ;  /* 0x000000ffff0aa224 */ /* 0x000fe200078e00ff */
[----:B------:R-:W-:Y:S01]  /*1fe0*/  @!P2 LOP3.LUT R8, R5, 0x7ff00000, RZ, 0xc0, !PT ;  /* 0x7ff000000508a812 */ /* 0x000fe200078ec0ff */
[----:B------:R-:W-:Y:S01]  /*1ff0*/  @!P0 DMUL R20, R4, 8.98846567431157953865e+307 ;  /* 0x7fe0000004148828 */ /* 0x000fe20000000000 */
[----:B------:R-:W-:-:S02]  /*2000*/  ISETP.GE.U32.AND P1, PT, R3, R14, PT ;  /* 0x0000000e0300720c */ /* 0x000fc40003f26070 */
[----:B------:R-:W-:Y:S02]  /*2010*/  @!P2 ISETP.GE.U32.AND P3, PT, R3, R8, PT ;  /* 0x000000080300a20c */ /* 0x000fe40003f66070 */
[C---:B------:R-:W-:Y:S01]  /*2020*/  SEL R9, R12.reuse, 0x63400000, !P1 ;  /* 0x634000000c097807 */ /* 0x040fe20004800000 */
[----:B------:R-:W0:Y:S01]  /*2030*/  MUFU.RCP64H R29, R21 ;  /* 0x00000015001d7308 */ /* 0x000e220000001800 */
[----:B------:R-:W-:Y:S02]  /*2040*/  @!P2 SEL R11, R12, 0x63400000, !P3 ;  /* 0x634000000c0ba807 */ /* 0x000fe40005800000 */
[--C-:B------:R-:W-:Y:S02]  /*2050*/  LOP3.LUT R9, R9, 0x800fffff, R7.reuse, 0xf8, !PT ;  /* 0x800fffff09097812 */ /* 0x100fe400078ef807 */
[----:B------:R-:W-:Y:S02]  /*2060*/  @!P2 LOP3.LUT R8, R11, 0x80000000, R7, 0xf8, !PT ;  /* 0x800000000b08a812 */ /* 0x000fe400078ef807 */
[----:B------:R-:W-:-:S02]  /*2070*/  @!P0 LOP3.LUT R14, R21, 0x7ff00000, RZ, 0xc0, !PT ;  /* 0x7ff00000150e8812 */ /* 0x000fc400078ec0ff */
[----:B------:R-:W-:Y:S01]  /*2080*/  @!P2 LOP3.LUT R11, R8, 0x100000, RZ, 0xfc, !PT ;  /* 0x00100000080ba812 */ /* 0x000fe200078efcff */
[----:B------:R-:W-:-:S06]  /*2090*/  IMAD.MOV.U32 R8, RZ, RZ, R6 ;  /* 0x000000ffff087224 */ /* 0x000fcc00078e0006 */
[----:B------:R-:W-:Y:S02]  /*20a0*/  @!P2 DFMA R8, R8, 2, -R10 ;  /* 0x400000000808a82b */ /* 0x000fe4000000080a */
[----:B0-----:R-:W-:-:S08]  /*20b0*/  DFMA R10, R28, -R20, 1 ;  /* 0x3ff000001c0a742b */ /* 0x001fd00000000814 */
[----:B------:R-:W-:Y:S01]  /*20c0*/  DFMA R10, R10, R10, R10 ;  /* 0x0000000a0a0a722b */ /* 0x000fe2000000000a */
[----:B------:R-:W-:-:S05]  /*20d0*/  @!P2 LOP3.LUT R13, R9, 0x7ff00000, RZ, 0xc0, !PT ;  /* 0x7ff00000090da812 */ /* 0x000fca00078ec0ff */
[----:B------:R-:W-:Y:S02]  /*20e0*/  VIADD R15, R13, 0xffffffff ;  /* 0xffffffff0d0f7836 */ /* 0x000fe40000000000 */
[----:B------:R-:W-:-:S03]  /*20f0*/  DFMA R28, R28, R10, R28 ;  /* 0x0000000a1c1c722b */ /* 0x000fc6000000001c */
[----:B------:R-:W-:Y:S01]  /*2100*/  ISETP.GT.U32.AND P0, PT, R15, 0x7feffffe, PT ;  /* 0x7feffffe0f00780c */ /* 0x000fe20003f04070 */
[----:B------:R-:W-:-:S04]  /*2110*/  VIADD R15, R14, 0xffffffff ;  /* 0xffffffff0e0f7836 */ /* 0x000fc80000000000 */
[----:B------:R-:W-:Y:S01]  /*2120*/  DFMA R30, R28, -R20, 1 ;  /* 0x3ff000001c1e742b */ /* 0x000fe20000000814 */
[----:B------:R-:W-:-:S07]  /*2130*/  ISETP.GT.U32.OR P0, PT, R15, 0x7feffffe, P0 ;  /* 0x7feffffe0f00780c */ /* 0x000fce0000704470 */
[----:B------:R-:W-:-:S08]  /*2140*/  DFMA R30, R28, R30, R28 ;  /* 0x0000001e1c1e722b */ /* 0x000fd0000000001c */
[----:B------:R-:W-:-:S08]  /*2150*/  DMUL R28, R30, R8 ;  /* 0x000000081e1c7228 */ /* 0x000fd00000000000 */
[----:B------:R-:W-:-:S08]  /*2160*/  DFMA R10, R28, -R20, R8 ;  /* 0x800000141c0a722b */ /* 0x000fd00000000008 */
[----:B------:R-:W-:Y:S01]  /*2170*/  DFMA R10, R30, R10, R28 ;  /* 0x0000000a1e0a722b */ /* 0x000fe2000000001c */
[----:B------:R-:W-:Y:S10]  /*2180*/  @P0 BRA `(.L_x_179) ;  /* 0x0000000000700947 */ /* 0x000ff40003800000 */
        /* <DEDUP_REMOVED lines=11> */
[----:B------:R-:W-:Y:S01]  /*2240*/  DFMA R8, R10, -R20, R8 ;  /* 0x800000140a08722b */ /* 0x000fe20000000008 */
[----:B------:R-:W-:-:S09]  /*2250*/  IMAD.MOV.U32 R12, RZ, RZ, RZ ;  /* 0x000000ffff0c7224 */ /* 0x000fd200078e00ff */
        /* <DEDUP_REMOVED lines=13> */
[----:B------:R-:W-:Y:S01]  /*2330*/  IMAD.MOV.U32 R28, RZ, RZ, R6 ;  /* 0x000000ffff1c7224 */ /* 0x000fe200078e0006 */
[----:B------:R-:W-:Y:S06]  /*2340*/  BRA `(.L_x_180) ;  /* 0x0000000000547947 */ /* 0x000fec0003800000 */
.L_x_179:
        /* <DEDUP_REMOVED lines=13> */
[----:B------:R-:W-:Y:S02]  /*2420*/  @P0 IMAD.MOV.U32 R28, RZ, RZ, RZ ;  /* 0x000000ffff1c0224 */ /* 0x000fe400078e00ff */
[----:B------:R-:W-:Y:S01]  /*2430*/  @P0 IMAD.MOV.U32 R29, RZ, RZ, R3 ;  /* 0x000000ffff1d0224 */ /* 0x000fe200078e0003 */
[----:B------:R-:W-:Y:S06]  /*2440*/  BRA `(.L_x_180) ;  /* 0x0000000000147947 */ /* 0x000fec0003800000 */
.L_x_182:
[----:B------:R-:W-:Y:S01]  /*2450*/  LOP3.LUT R29, R5, 0x80000, RZ, 0xfc, !PT ;  /* 0x00080000051d7812 */ /* 0x000fe200078efcff */
[----:B------:R-:W-:Y:S01]  /*2460*/  IMAD.MOV.U32 R28, RZ, RZ, R4 ;  /* 0x000000ffff1c7224 */ /* 0x000fe200078e0004 */
[----:B------:R-:W-:Y:S06]  /*2470*/  BRA `(.L_x_180) ;  /* 0x0000000000087947 */ /* 0x000fec0003800000 */
.L_x_181:
[----:B------:R-:W-:Y:S01]  /*2480*/  LOP3.LUT R29, R7, 0x80000, RZ, 0xfc, !PT ;  /* 0x00080000071d7812 */ /* 0x000fe200078efcff */
[----:B------:R-:W-:-:S07]  /*2490*/  IMAD.MOV.U32 R28, RZ, RZ, R6 ;  /* 0x000000ffff1c7224 */ /* 0x000fce00078e0006 */
.L_x_180:
[----:B------:R-:W-:Y:S05]  /*24a0*/  BSYNC.RECONVERGENT B1 ;  /* 0x0000000000017941 */ /* 0x000fea0003800200 */
.L_x_178:
[----:B------:R-:W-:Y:S01]  /*24b0*/  MOV R4, R0 ;  /* 0x0000000000047202 */ /* 0x000fe20000000f00 */
[----:B------:R-:W-:-:S04]  /*24c0*/  IMAD.MOV.U32 R5, RZ, RZ, 0x0 ;  /* 0x00000000ff057424 */ /* 0x000fc800078e00ff */
[----:B------:R-:W-:Y:S05]  /*24d0*/  RET.REL.NODEC R4 `(_Z9kernel_2bPK3xyziS_dPKdPKfS5_PdS6_Pii) ;  /* 0xffffffd804c87950 */ /* 0x000fea0003c3ffff */
        .weak           $__internal_3_$__cuda_sm20_dsqrt_rn_f64_mediumpath_v1
        .type           $__internal_3_$__cuda_sm20_dsqrt_rn_f64_mediumpath_v1,@function
        .size           $__internal_3_$__cuda_sm20_dsqrt_rn_f64_mediumpath_v1,(.L_x_213 - $__internal_3_$__cuda_sm20_dsqrt_rn_f64_mediumpath_v1)
$__internal_3_$__cuda_sm20_dsqrt_rn_f64_mediumpath_v1:
[----:B------:R-:W-:Y:S01]  /*24e0*/  ISETP.GE.U32.AND P0, PT, R4, -0x3400000, PT ;  /* 0xfcc000000400780c */ /* 0x000fe20003f06070 */
[----:B------:R-:W-:Y:S01]  /*24f0*/  BSSY.RECONVERGENT B1, `(.L_x_183) ;  /* 0x0000026000017945 */ /* 0x000fe20003800200 */
[----:B------:R-:W-:Y:S02]  /*2500*/  IMAD.MOV.U32 R8, RZ, RZ, R10 ;  /* 0x000000ffff087224 */ /* 0x000fe400078e000a */
[----:B------:R-:W-:Y:S02]  /*2510*/  IMAD.MOV.U32 R4, RZ, RZ, R12 ;  /* 0x000000ffff047224 */ /* 0x000fe400078e000c */
[----:B------:R-:W-:-:S07]  /*2520*/  IMAD.MOV.U32 R5, RZ, RZ, R13 ;  /* 0x000000ffff057224 */ /* 0x000fce00078e000d */
[----:B------:R-:W-:Y:S05]  /*2530*/  @!P0 BRA `(.L_x_184) ;  /* 0x0000000000208947 */ /* 0x000fea0003800000 */
[----:B------:R-:W-:-:S10]  /*2540*/  DFMA.RM R4, R4, R8, R6 ;  /* 0x000000080404722b */ /* 0x000fd40000004006 */
[----:B------:R-:W-:-:S05]  /*2550*/  IADD3 R8, P0, PT, R4, 0x1, RZ ;  /* 0x0000000104087810 */ /* 0x000fca0007f1e0ff */
[----:B------:R-:W-:-:S06]  /*2560*/  IMAD.X R9, RZ, RZ, R5, P0 ;  /* 0x000000ffff097224 */ /* 0x000fcc00000e0605 */
[----:B------:R-:W-:-:S08]  /*2570*/  DFMA.RP R6, -R4, R8, R22 ;  /* 0x000000080406722b */ /* 0x000fd00000008116 */
[----:B------:R-:W-:-:S06]  /*2580*/  DSETP.GT.AND P0, PT, R6, RZ, PT ;  /* 0x000000ff0600722a */ /* 0x000fcc0003f04000 */
[----:B------:R-:W-:Y:S02]  /*2590*/  FSEL R4, R8, R4, P0 ;  /* 0x0000000408047208 */ /* 0x000fe40000000000 */
[----:B------:R-:W-:Y:S01]  /*25a0*/  FSEL R5, R9, R5, P0 ;  /* 0x0000000509057208 */ /* 0x000fe20000000000 */
[----:B------:R-:W-:Y:S06]  /*25b0*/  BRA `(.L_x_185) ;  /* 0x0000000000647947 */ /* 0x000fec0003800000 */
.L_x_184:
[----:B------:R-:W-:-:S14]  /*25c0*/  DSETP.NE.AND P0, PT, R22, RZ, PT ;  /* 0x000000ff1600722a */ /* 0x000fdc0003f05000 */
[----:B------:R-:W-:Y:S05]  /*25d0*/  @!P0 BRA `(.L_x_186) ;  /* 0x0000000000588947 */ /* 0x000fea0003800000 */
[----:B------:R-:W-:-:S13]  /*25e0*/  ISETP.GE.AND P0, PT, R23, RZ, PT ;  /* 0x000000ff1700720c */ /* 0x000fda0003f06270 */
[----:B------:R-:W-:Y:S01]  /*25f0*/  @!P0 MOV R4, 0x0 ;  /* 0x0000000000048802 */ /* 0x000fe20000000f00 */
[----:B------:R-:W-:Y:S01]  /*2600*/  @!P0 IMAD.MOV.U32 R5, RZ, RZ, -0x80000 ;  /* 0xfff80000ff058424 */ /* 0x000fe200078e00ff */
[----:B------:R-:W-:Y:S06]  /*2610*/  @!P0 BRA `(.L_x_185) ;  /* 0x00000000004c8947 */ /* 0x000fec0003800000 */
[----:B------:R-:W-:-:S13]  /*2620*/  ISETP.GT.AND P0, PT, R23, 0x7fefffff, PT ;  /* 0x7fefffff1700780c */ /* 0x000fda0003f04270 */
[----:B------:R-:W-:Y:S05]  /*2630*/  @P0 BRA `(.L_x_186) ;  /* 0x0000000000400947 */ /* 0x000fea0003800000 */
[----:B------:R-:W-:Y:S01]  /*2640*/  DMUL R4, R22, 8.11296384146066816958e+31 ;  /* 0x4690000016047828 */ /* 0x000fe20000000000 */
[----:B------:R-:W-:Y:S02]  /*2650*/  IMAD.MOV.U32 R6, RZ, RZ, RZ ;  /* 0x000000ffff067224 */ /* 0x000fe400078e00ff */
[----:B------:R-:W-:Y:S02]  /*2660*/  IMAD.MOV.U32 R10, RZ, RZ, 0x0 ;  /* 0x00000000ff0a7424 */ /* 0x000fe400078e00ff */
[----:B------:R-:W-:Y:S01]  /*2670*/  IMAD.MOV.U32 R11, RZ, RZ, 0x3fd80000 ;  /* 0x3fd80000ff0b7424 */ /* 0x000fe200078e00ff */
[----:B------:R-:W0:Y:S02]  /*2680*/  MUFU.RSQ64H R7, R5 ;  /* 0x0000000500077308 */ /* 0x000e240000001c00 */
[----:B0-----:R-:W-:-:S08]  /*2690*/  DMUL R8, R6, R6 ;  /* 0x0000000606087228 */ /* 0x001fd00000000000 */
[----:B------:R-:W-:-:S08]  /*26a0*/  DFMA R8, R4, -R8, 1 ;  /* 0x3ff000000408742b */ /* 0x000fd00000000808 */
[----:B------:R-:W-:Y:S02]  /*26b0*/  DFMA R10, R8, R10, 0.5 ;  /* 0x3fe00000080a742b */ /* 0x000fe4000000000a */
[----:B------:R-:W-:-:S08]  /*26c0*/  DMUL R8, R6, R8 ;  /* 0x0000000806087228 */ /* 0x000fd00000000000 */
[----:B------:R-:W-:-:S08]  /*26d0*/  DFMA R8, R10, R8, R6 ;  /* 0x000000080a08722b */ /* 0x000fd00000000006 */
[----:B------:R-:W-:Y:S02]  /*26e0*/  DMUL R6, R4, R8 ;  /* 0x0000000804067228 */ /* 0x000fe40000000000 */
[----:B------:R-:W-:-:S06]  /*26f0*/  VIADD R9, R9, 0xfff00000 ;  /* 0xfff0000009097836 */ /* 0x000fcc0000000000 */
[----:B------:R-:W-:-:S08]  /*2700*/  DFMA R10, R6, -R6, R4 ;  /* 0x80000006060a722b */ /* 0x000fd00000000004 */
[----:B------:R-:W-:-:S10]  /*2710*/  DFMA R4, R8, R10, R6 ;  /* 0x0000000a0804722b */ /* 0x000fd40000000006 */
[----:B------:R-:W-:Y:S01]  /*2720*/  IADD3 R5, PT, PT, R5, -0x3500000, RZ ;  /* 0xfcb0000005057810 */ /* 0x000fe20007ffe0ff */
[----:B------:R-:W-:Y:S06]  /*2730*/  BRA `(.L_x_185) ;  /* 0x0000000000047947 */ /* 0x000fec0003800000 */
.L_x_186:
[----:B------:R-:W-:-:S11]  /*2740*/  DADD R4, R22, R22 ;  /* 0x0000000016047229 */ /* 0x000fd60000000016 */
.L_x_185:
[----:B------:R-:W-:Y:S05]  /*2750*/  BSYNC.RECONVERGENT B1 ;  /* 0x0000000000017941 */ /* 0x000fea0003800200 */
.L_x_183:
[----:B------:R-:W-:Y:S02]  /*2760*/  IMAD.MOV.U32 R18, RZ, RZ, R4 ;  /* 0x000000ffff127224 */ /* 0x000fe400078e0004 */
[----:B------:R-:W-:Y:S02]  /*2770*/  IMAD.MOV.U32 R19, RZ, RZ, R5 ;  /* 0x000000ffff137224 */ /* 0x000fe400078e0005 */
[----:B------:R-:W-:Y:S02]  /*2780*/  IMAD.MOV.U32 R4, RZ, RZ, R0 ;  /* 0x000000ffff047224 */ /* 0x000fe400078e0000 */
[----:B------:R-:W-:-:S04]  /*2790*/  IMAD.MOV.U32 R5, RZ, RZ, 0x0 ;  /* 0x00000000ff057424 */ /* 0x000fc800078e00ff */
[----:B------:R-:W-:Y:S05]  /*27a0*/  RET.REL.NODEC R4 `(_Z9kernel_2bPK3xyziS_dPKdPKfS5_PdS6_Pii) ;  /* 0xffffffd804147950 */ /* 0x000fea0003c3ffff */
.L_x_187:
        /* <DEDUP_REMOVED lines=13> */
.L_x_213:


//--------------------- .text._Z12kernel_pairsPK3xyziS_PKdPKfS5_P8PairDatai --------------------------
	.section	.text._Z12kernel_pairsPK3xyziS_PKdPKfS5_P8PairDatai,"ax",@progbits
	.align	128
        .global         _Z12kernel_pairsPK3xyziS_PKdPKfS5_P8PairDatai
        .type           _Z12kernel_pairsPK3xyziS_PKdPKfS5_P8PairDatai,@function
        .size           _Z12kernel_pairsPK3xyziS_PKdPKfS5_P8PairDatai,(.L_x_215 - _Z12kernel_pairsPK3xyziS_PKdPKfS5_P8PairDatai)
        .other          _Z12kernel_pairsPK3xyziS_PKdPKfS5_P8PairDatai,@"STO_CUDA_ENTRY STV_DEFAULT"
_Z12kernel_pairsPK3xyziS_PKdPKfS5_P8PairDatai:
.text._Z12kernel_pairsPK3xyziS_PKdPKfS5_P8PairDatai:
[----:B------:R-:W-:Y:S01]  /*0000*/  LDC R1, c[0x0][0x37c] ;  /* 0x0000df00ff017b82 */ /* 0x000fe20000000800 */
[----:B------:R-:W0:Y:S01]  /*0010*/  LDCU UR10, c[0x0][0x388] ;  /* 0x00007100ff0a77ac */ /* 0x000e220008000800 */
[----:B------:R-:W1:Y:S06]  /*0020*/  S2R R3, SR_TID.X ;  /* 0x0000000000037919 */ /* 0x000e6c0000002100 */
[----:B------:R-:W1:Y:S08]  /*0030*/  S2UR UR7, SR_CTAID.X ;  /* 0x00000000000779c3 */ /* 0x000e700000002500 */
[----:B------:R-:W1:Y:S01]  /*0040*/  LDC R2, c[0x0][0x360] ;  /* 0x0000d800ff027b82 */ /* 0x000e620000000800 */
[----:B0-----:R-:W-:-:S04]  /*0050*/  UIADD3 UR6, UPT, UPT, UR10, -0x1, URZ ;  /* 0xffffffff0a067890 */ /* 0x001fc8000fffe0ff */
[----:B------:R-:W-:-:S04]  /*0060*/  UIMAD.WIDE UR4, UR6, UR10, URZ ;  /* 0x0000000a060472a5 */ /* 0x000fc8000f8e02ff */
[----:B------:R-:W-:-:S04]  /*0070*/  ULEA.HI UR4, UP0, UR5, UR4, URZ, 0x1 ;  /* 0x0000000405047291 */ /* 0x000fc8000f8108ff */
[----:B------:R-:W-:-:S04]  /*0080*/  UIADD3.X UR5, UPT, UPT, URZ, UR5, URZ, UP0, !UPT ;  /* 0x00000005ff057290 */ /* 0x000fc800087fe4ff */
[----:B------:R-:W-:Y:S01]  /*0090*/  USHF.R.S64 UR4, UR4, 0x1, UR5 ;  /* 0x0000000104047899 */ /* 0x000fe20008001005 */
[----:B-1----:R-:W-:Y:S01]  /*00a0*/  IMAD R2, R2, UR7, R3 ;  /* 0x0000000702027c24 */ /* 0x002fe2000f8e0203 */
[----:B------:R-:W-:-:S04]  /*00b0*/  USHF.R.S32.HI UR5, URZ, 0x1, UR5 ;  /* 0x00000001ff057899 */ /* 0x000fc80008011405 */
[----:B------:R-:W-:Y:S02]  /*00c0*/  ISETP.LT.U32.AND P0, PT, R2, UR4, PT ;  /* 0x0000000402007c0c */ /* 0x000fe4000bf01070 */
[----:B------:R-:W-:-:S05]  /*00d0*/  IMAD.U32 R0, RZ, RZ, UR5 ;  /* 0x00000005ff007e24 */ /* 0x000fca000f8e00ff */
[----:B------:R-:W-:-:S13]  /*00e0*/  ISETP.GT.AND.EX P0, PT, R0, RZ, PT, P0 ;  /* 0x000000ff0000720c */ /* 0x000fda0003f04300 */
[----:B------:R-:W-:Y:S05]  /*00f0*/  @!P0 EXIT ;  /* 0x000000000000894d */ /* 0x000fea0003800000 */
[----:B------:R-:W-:Y:S01]  /*0100*/  UISETP.GE.AND UP0, UPT, UR10, 0x2, UPT ;  /* 0x000000020a00788c */ /* 0x000fe2000bf06270 */
[----:B------:R-:W-:Y:S01]  /*0110*/  IMAD.MOV.U32 R12, RZ, RZ, RZ ;  /* 0x000000ffff0c7224 */ /* 0x000fe200078e00ff */
[----:B------:R-:W0:Y:S07]  /*0120*/  LDCU.64 UR8, c[0x0][0x358] ;  /* 0x00006b00ff0877ac */ /* 0x000e2e0008000a00 */
[----:B------:R-:W-:Y:S05]  /*0130*/  BRA.U !UP0, `(.L_x_188) ;  /* 0x0000000108507547 */ /* 0x000fea000b800000 */
[----:B------:R-:W-:Y:S01]  /*0140*/  BSSY.RECONVERGENT B0, `(.L_x_188) ;  /* 0x0000013000007945 */ /* 0x000fe20003800200 */
[----:B------:R-:W-:Y:S01]  /*0150*/  IMAD.MOV.U32 R12, RZ, RZ, RZ ;  /* 0x000000ffff0c7224 */ /* 0x000fe200078e00ff */
[----:B------:R-:W1:Y:S01]  /*0160*/  LDCU UR4, c[0x0][0x388] ;  /* 0x00007100ff0477ac */ /* 0x000e620008000800 */
[----:B------:R-:W-:Y:S02]  /*0170*/  IMAD.MOV.U32 R3, RZ, RZ, R2 ;  /* 0x000000ffff037224 */ /* 0x000fe400078e0002 */
[----:B------:R-:W-:-:S07]  /*0180*/  IMAD.MOV.U32 R4, RZ, RZ, RZ ;  /* 0x000000ffff047224 */ /* 0x000fce00078e00ff */
.L_x_190:
[----:B------:R-:W-:-:S05]  /*0190*/  LOP3.LUT R0, RZ, R12, RZ, 0x33, !PT ;  /* 0x0000000cff007212 */ /* 0x000fca00078e33ff */
[----:B-1----:R-:W-:-:S05]  /*01a0*/  VIADD R0, R0, UR4 ;  /* 0x0000000400007c36 */ /* 0x002fca0008000000 */
[----:B------:R-:W-:Y:S02]  /*01b0*/  ISETP.GE.U32.AND P0, PT, R3, R0, PT ;  /* 0x000000000300720c */ /* 0x000fe40003f06070 */
[----:B------:R-:W-:-:S04]  /*01c0*/  SHF.R.S32.HI R5, RZ, 0x1f, R0 ;  /* 0x0000001fff057819 */ /* 0x000fc80000011400 */
[----:B------:R-:W-:-:S13]  /*01d0*/  ISETP.GE.AND.EX P0, PT, R4, R5, PT, P0 ;  /* 0x000000050400720c */ /* 0x000fda0003f06300 */
[----:B------:R-:W-:Y:S05]  /*01e0*/  @!P0 BRA `(.L_x_189) ;  /* 0x00000000001c8947 */ /* 0x000fea0003800000 */
[----:B------:R-:W-:Y:S02]  /*01f0*/  IADD3 R12, PT, PT, R12, 0x1, RZ ;  /* 0x000000010c0c7810 */ /* 0x000fe40007ffe0ff */
[----:B------:R-:W-:Y:S02]  /*0200*/  IADD3 R3, P1, PT, -R0, R3, RZ ;  /* 0x0000000300037210 */ /* 0x000fe40007f3e1ff */
[----:B------:R-:W-:-:S03]  /*0210*/  ISETP.NE.AND P0, PT, R12, UR6, PT ;  /* 0x000000060c007c0c */ /* 0x000fc6000bf05270 */
[----:B------:R-:W-:-:S10]  /*0220*/  IMAD.X R4, R4, 0x1, ~R5, P1 ;  /* 0x0000000104047824 */ /* 0x000fd400008e0e05 */
[----:B------:R-:W-:Y:S05]  /*0230*/  @P0 BRA `(.L_x_190) ;  /* 0xfffffffc00d40947 */ /* 0x000fea000383ffff */
[----:B------:R-:W-:Y:S01]  /*0240*/  IMAD.U32 R12, RZ, RZ, UR6 ;  /* 0x00000006ff0c7e24 */ /* 0x000fe2000f8e00ff */
[----:B------:R-:W-:Y:S06]  /*0250*/  BRA `(.L_x_191) ;  /* 0x0000000000047947 */ /* 0x000fec0003800000 */
.L_x_189:
[----:B------:R-:W-:-:S07]  /*0260*/  IADD3 R13, PT, PT, R12, 0x1, R3 ;  /* 0x000000010c0d7810 */ /* 0x000fce0007ffe003 */
.L_x_191:
[----:B0-----:R-:W-:Y:S05]  /*0270*/  BSYNC.RECONVERGENT B0 ;  /* 0x0000000000007941 */ /* 0x001fea0003800200 */
.L_x_188:
[----:B------:R-:W1:Y:S01]  /*0280*/  LDC.64 R26, c[0x0][0x380] ;  /* 0x0000e000ff1a7b82 */ /* 0x000e620000000a00 */
[----:B------:R-:W2:Y:S07]  /*0290*/  LDCU UR4, c[0x0][0x3d0] ;  /* 0x00007a00ff0477ac */ /* 0x000eae0008000800 */
[----:B------:R-:W3:Y:S08]  /*02a0*/  LDC.64 R6, c[0x0][0x3b0] ;  /* 0x0000ec00ff067b82 */ /* 0x000ef00000000a00 */
[----:B------:R-:W4:Y:S01]  /*02b0*/  LDC.64 R28, c[0x0][0x3c0] ;  /* 0x0000f000ff1c7b82 */ /* 0x000f220000000a00 */
[----:B-1----:R-:W-:-:S07]  /*02c0*/  IMAD.WIDE.U32 R24, R12, 0x20, R26 ;  /* 0x000000200c187825 */ /* 0x002fce00078e001a */
[----:B------:R-:W1:Y:S01]  /*02d0*/  LDC.64 R30, c[0x0][0x3b8] ;  /* 0x0000ee00ff1e7b82 */ /* 0x000e620000000a00 */
[----:B------:R-:W-:Y:S01]  /*02e0*/  IMAD.WIDE R26, R13, 0x20, R26 ;  /* 0x000000200d1a7825 */ /* 0x000fe200078e021a */
[----:B0-----:R-:W2:Y:S04]  /*02f0*/  LDG.E R11, desc[UR8][R24.64+0x18] ;  /* 0x00001808180b7981 */ /* 0x001ea8000c1e1900 */
[----:B------:R-:W2:Y:S02]  /*0300*/  LDG.E R0, desc[UR8][R26.64+0x18] ;  /* 0x000018081a007981 */ /* 0x000ea4000c1e1900 */
[----:B------:R-:W0:Y:S02]  /*0310*/  LDC.64 R22, c[0x0][0x390] ;  /* 0x0000e400ff167b82 */ /* 0x000e240000000a00 */
[----:B------:R-:W4:Y:S04]  /*0320*/  LDG.E.64 R4, desc[UR8][R24.64] ;  /* 0x0000000818047981 */ /* 0x000f28000c1e1b00 */
[----:B------:R-:W4:Y:S04]  /*0330*/  LDG.E.64 R32, desc[UR8][R26.64] ;  /* 0x000000081a207981 */ /* 0x000f28000c1e1b00 */
[----:B------:R-:W4:Y:S04]  /*0340*/  LDG.E.64 R18, desc[UR8][R24.64+0x8] ;  /* 0x0000080818127981 */ /* 0x000f28000c1e1b00 */
[----:B------:R-:W4:Y:S04]  /*0350*/  LDG.E.64 R14, desc[UR8][R26.64+0x8] ;  /* 0x000008081a0e7981 */ /* 0x000f28000c1e1b00 */
[----:B------:R3:W4:Y:S04]  /*0360*/  LDG.E.64 R16, desc[UR8][R24.64+0x10] ;  /* 0x0000100818107981 */ /* 0x000728000c1e1b00 */
[----:B------:R0:W4:Y:S01]  /*0370*/  LDG.E.64 R20, desc[UR8][R26.64+0x10] ;  /* 0x000010081a147981 */ /* 0x000122000c1e1b00 */
[----:B---3--:R-:W-:Y:S01]  /*0380*/  IMAD.MOV.U32 R24, RZ, RZ, 0x1 ;  /* 0x00000001ff187424 */ /* 0x008fe200078e00ff */
[----:B--2---:R-:W-:-:S02]  /*0390*/  VIMNMX R10, PT, PT, R11, R0, PT ;  /* 0x000000000b0a7248 */ /* 0x004fc40003fe0100 */
[----:B------:R-:W-:-:S05]  /*03a0*/  VIMNMX R11, PT, PT, R11, R0, !PT ;  /* 0x000000000b0b7248 */ /* 0x000fca0007fe0100 */
[----:B------:R-:W-:Y:S01]  /*03b0*/  IMAD R3, R10, UR4, R11 ;  /* 0x000000040a037c24 */ /* 0x000fe2000f8e020b */
[----:B------:R-:W2:Y:S03]  /*03c0*/  LDCU UR4, c[0x0][0x394] ;  /* 0x00007280ff0477ac */ /* 0x000ea60008000800 */
[----:B------:R-:W-:-:S04]  /*03d0*/  IMAD.WIDE R6, R3, 0x8, R6 ;  /* 0x0000000803067825 */ /* 0x000fc800078e0206 */
[C---:B----4-:R-:W-:Y:S02]  /*03e0*/  IMAD.WIDE R28, R3.reuse, 0x4, R28 ;  /* 0x00000004031c7825 */ /* 0x050fe400078e021c */
[----:B------:R-:W5:Y:S02]  /*03f0*/  LDG.E.64 R6, desc[UR8][R6.64] ;  /* 0x0000000806067981 */ /* 0x000f64000c1e1b00 */
[----:B-1----:R-:W-:Y:S02]  /*0400*/  IMAD.WIDE R30, R3, 0x4, R30 ;  /* 0x00000004031e7825 */ /* 0x002fe400078e021e */
[----:B------:R1:W5:Y:S04]  /*0410*/  LDG.E R9, desc[UR8][R28.64] ;  /* 0x000000081c097981 */ /* 0x000368000c1e1900 */
[----:B------:R1:W5:Y:S01]  /*0420*/  LDG.E R8, desc[UR8][R30.64] ;  /* 0x000000081e087981 */ /* 0x000362000c1e1900 */
[----:B--2---:R-:W0:Y:S02]  /*0430*/  MUFU.RCP64H R25, UR4 ;  /* 0x0000000400197d08 */ /* 0x004e240008001800 */
[----:B0-----:R-:W-:-:S08]  /*0440*/  DFMA R26, R24, -R22, 1 ;  /* 0x3ff00000181a742b */ /* 0x001fd00000000816 */
[----:B------:R-:W-:-:S08]  /*0450*/  DFMA R26, R26, R26, R26 ;  /* 0x0000001a1a1a722b */ /* 0x000fd0000000001a */
[----:B------:R-:W-:-:S08]  /*0460*/  DFMA R26, R24, R26, R24 ;  /* 0x0000001a181a722b */ /* 0x000fd00000000018 */
[----:B------:R-:W-:Y:S02]  /*0470*/  DFMA R24, R26, -R22, 1 ;  /* 0x3ff000001a18742b */ /* 0x000fe40000000816 */
[----:B------:R-:W-:-:S06]  /*0480*/  DADD R32, R4, -R32 ;  /* 0x0000000004207229 */ /* 0x000fcc0000000820 */
[----:B------:R-:W-:-:S08]  /*0490*/  DFMA R24, R26, R24, R26 ;  /* 0x000000181a18722b */ /* 0x000fd0000000001a */
[----:B------:R-:W-:-:S08]  /*04a0*/  DMUL R4, R32, R24 ;  /* 0x0000001820047228 */ /* 0x000fd00000000000 */
[----:B------:R-:W-:-:S08]  /*04b0*/  DFMA R22, R4, -R22, R32 ;  /* 0x800000160416722b */ /* 0x000fd00000000020 */
[----:B------:R-:W-:Y:S01]  /*04c0*/  DFMA R4, R24, R22, R4 ;  /* 0x000000161804722b */ /* 0x000fe20000000004 */
[----:B------:R-:W-:-:S09]  /*04d0*/  FSETP.GEU.AND P1, PT, |R33|, 6.5827683646048100446e-37, PT ;  /* 0x036000002100780b */ /* 0x000fd20003f2e200 */
[----:B------:R-:W-:-:S05]  /*04e0*/  FFMA R0, RZ, UR4, R5 ;  /* 0x00000004ff007c23 */ /* 0x000fca0008000005 */
[----:B------:R-:W-:Y:S01]  /*04f0*/  FSETP.GT.AND P0, PT, |R0|, 1.469367938527859385e-39, PT ;  /* 0x001000000000780b */ /* 0x000fe20003f04200 */
[----:B------:R-:W-:Y:S01]  /*0500*/  BSSY.RECONVERGENT B0, `(.L_x_192) ;  /* 0x000000d000007945 */ /* 0x000fe20003800200 */
[----:B------:R-:W-:Y:S02]  /*0510*/  DADD R14, R18, -R14 ;  /* 0x00000000120e7229 */ /* 0x000fe4000000080e */
[----:B------:R-:W-:-:S09]  /*0520*/  DADD R16, R16, -R20 ;  /* 0x0000000010107229 */ /* 0x000fd20000000814 */
[----:B-1----:R-:W-:Y:S05]  /*0530*/  @P0 BRA P1, `(.L_x_193) ;  /* 0x0000000000240947 */ /* 0x002fea0000800000 */
[----:B------:R-:W0:Y:S01]  /*0540*/  LDCU.64 UR4, c[0x0][0x390] ;  /* 0x00007200ff0477ac */ /* 0x000e220008000a00 */
[----:B------:R-:W-:Y:S01]  /*0550*/  IMAD.MOV.U32 R22, RZ, RZ, R32 ;  /* 0x000000ffff167224 */ /* 0x000fe200078e0020 */
[----:B------:R-:W-:Y:S01]  /*0560*/  MOV R0, 0x5b0 ;  /* 0x000005b000007802 */ /* 0x000fe20000000f00 */
[----:B------:R-:W-:Y:S02]  /*0570*/  IMAD.MOV.U32 R23, RZ, RZ, R33 ;  /* 0x000000ffff177224 */ /* 0x000fe400078e0021 */
[----:B0-----:R-:W-:Y:S01]  /*0580*/  IMAD.U32 R20, RZ, RZ, UR4 ;  /* 0x00000004ff147e24 */ /* 0x001fe2000f8e00ff */
[----:B------:R-:W-:-:S07]  /*0590*/  MOV R21, UR5 ;  /* 0x0000000500157c02 */ /* 0x000fce0008000f00 */
[----:B-----5:R-:W-:Y:S05]  /*05a0*/  CALL.REL.NOINC `($__internal_4_$__cuda_sm20_div_rn_f64_full) ;  /* 0x0000000400bc7944 */ /* 0x020fea0003c00000 */
[----:B------:R-:W-:Y:S02]  /*05b0*/  IMAD.MOV.U32 R4, RZ, RZ, R3 ;  /* 0x000000ffff047224 */ /* 0x000fe400078e0003 */
[----:B------:R-:W-:-:S07]  /*05c0*/  IMAD.MOV.U32 R5, RZ, RZ, R18 ;  /* 0x000000ffff057224 */ /* 0x000fce00078e0012 */
.L_x_193:
[----:B------:R-:W-:Y:S05]  /*05d0*/  BSYNC.RECONVERGENT B0 ;  /* 0x0000000000007941 */ /* 0x000fea0003800200 */
.L_x_192:
[----:B------:R-:W0:Y:S01]  /*05e0*/  LDCU UR4, c[0x0][0x39c] ;  /* 0x00007380ff0477ac */ /* 0x000e220008000800 */
[----:B------:R-:W1:Y:S01]  /*05f0*/  LDC.64 R18, c[0x0][0x398] ;  /* 0x0000e600ff127b82 */ /* 0x000e620000000a00 */
[----:B------:R-:W-:Y:S01]  /*0600*/  IMAD.MOV.U32 R20, RZ, RZ, 0x1 ;  /* 0x00000001ff147424 */ /* 0x000fe200078e00ff */
[----:B------:R-:W-:Y:S01]  /*0610*/  FSETP.GEU.AND P1, PT, |R15|, 6.5827683646048100446e-37, PT ;  /* 0x036000000f00780b */ /* 0x000fe20003f2e200 */
[----:B------:R-:W-:Y:S05]  /*0620*/  BSSY.RECONVERGENT B0, `(.L_x_194) ;  /* 0x000001d000007945 */ /* 0x000fea0003800200 */
[----:B------:R-:W2:Y:S01]  /*0630*/  LDC.64 R26, c[0x0][0x390] ;  /* 0x0000e400ff1a7b82 */ /* 0x000ea20000000a00 */
[----:B0-----:R-:W1:Y:S02]  /*0640*/  MUFU.RCP64H R21, UR4 ;  /* 0x0000000400157d08 */ /* 0x001e640008001800 */
[----:B-1----:R-:W-:-:S08]  /*0650*/  DFMA R22, R20, -R18, 1 ;  /* 0x3ff000001416742b */ /* 0x002fd00000000812 */
[----:B------:R-:W-:-:S08]  /*0660*/  DFMA R22, R22, R22, R22 ;  /* 0x000000161616722b */ /* 0x000fd00000000016 */
[----:B------:R-:W-:-:S08]  /*0670*/  DFMA R22, R20, R22, R20 ;  /* 0x000000161416722b */ /* 0x000fd00000000014 */
[----:B------:R-:W-:-:S08]  /*0680*/  DFMA R20, R22, -R18, 1 ;  /* 0x3ff000001614742b */ /* 0x000fd00000000812 */
[----:B------:R-:W-:Y:S01]  /*0690*/  DFMA R22, R22, R20, R22 ;  /* 0x000000141616722b */ /* 0x000fe20000000016 */
[----:B------:R-:W-:Y:S01]  /*06a0*/  IMAD.MOV.U32 R21, RZ, RZ, 0x3fe00000 ;  /* 0x3fe00000ff157424 */ /* 0x000fe200078e00ff */
[----:B------:R-:W-:-:S04]  /*06b0*/  MOV R20, RZ ;  /* 0x000000ff00147202 */ /* 0x000fc80000000f00 */
[----:B------:R-:W-:Y:S02]  /*06c0*/  LOP3.LUT R21, R21, 0x80000000, R5, 0xb8, !PT ;  /* 0x8000000015157812 */ /* 0x000fe400078eb805 */
[----:B------:R-:W-:-:S04]  /*06d0*/  DMUL R24, R14, R22 ;  /* 0x000000160e187228 */ /* 0x000fc80000000000 */
[----:B------:R-:W-:-:S04]  /*06e0*/  DADD.RZ R20, R20, R4 ;  /* 0x0000000014147229 */ /* 0x000fc8000000c004 */
[----:B------:R-:W-:-:S06]  /*06f0*/  DFMA R18, R24, -R18, R14 ;  /* 0x800000121812722b */ /* 0x000fcc000000000e */
[----:B------:R-:W2:Y:S02]  /*0700*/  FRND.F64.TRUNC R20, R20 ;  /* 0x0000001400147313 */ /* 0x000ea4000030d800 */
[----:B------:R-:W-:-:S10]  /*0710*/  DFMA R4, R22, R18, R24 ;  /* 0x000000121604722b */ /* 0x000fd40000000018 */
[----:B------:R-:W-:Y:S01]  /*0720*/  FFMA R0, RZ, UR4, R5 ;  /* 0x00000004ff007c23 */ /* 0x000fe20008000005 */
[----:B--2---:R-:W-:-:S04]  /*0730*/  DFMA R32, -R20, R26, R32 ;  /* 0x0000001a1420722b */ /* 0x004fc80000000120 */
[----:B------:R-:W-:-:S13]  /*0740*/  FSETP.GT.AND P0, PT, |R0|, 1.469367938527859385e-39, PT ;  /* 0x001000000000780b */ /* 0x000fda0003f04200 */
[----:B------:R-:W-:Y:S05]  /*0750*/  @P0 BRA P1, `(.L_x_195) ;  /* 0x0000000000240947 */ /* 0x000fea0000800000 */
[----:B------:R-:W0:Y:S01]  /*0760*/  LDCU.64 UR4, c[0x0][0x398] ;  /* 0x00007300ff0477ac */ /* 0x000e220008000a00 */
[----:B------:R-:W-:Y:S01]  /*0770*/  IMAD.MOV.U32 R22, RZ, RZ, R14 ;  /* 0x000000ffff167224 */ /* 0x000fe200078e000e */
[----:B------:R-:W-:Y:S01]  /*0780*/  MOV R0, 0x7d0 ;  /* 0x000007d000007802 */ /* 0x000fe20000000f00 */
[----:B------:R-:W-:Y:S02]  /*0790*/  IMAD.MOV.U32 R23, RZ, RZ, R15 ;  /* 0x000000ffff177224 */ /* 0x000fe400078e000f */
[----:B0-----:R-:W-:Y:S02]  /*07a0*/  IMAD.U32 R20, RZ, RZ, UR4 ;  /* 0x00000004ff147e24 */ /* 0x001fe4000f8e00ff */
[----:B------:R-:W-:-:S07]  /*07b0*/  IMAD.U32 R21, RZ, RZ, UR5 ;  /* 0x00000005ff157e24 */ /* 0x000fce000f8e00ff */
[----:B-----5:R-:W-:Y:S05]  /*07c0*/  CALL.REL.NOINC `($__internal_4_$__cuda_sm20_div_rn_f64_full) ;  /* 0x0000000400347944 */ /* 0x020fea0003c00000 */
[----:B------:R-:W-:Y:S01]  /*07d0*/  IMAD.MOV.U32 R4, RZ, RZ, R3 ;  /* 0x000000ffff047224 */ /* 0x000fe200078e0003 */
[----:B------:R-:W-:-:S07]  /*07e0*/  MOV R5, R18 ;  /* 0x0000001200057202 */ /* 0x000fce0000000f00 */
.L_x_195:
[----:B------:R-:W-:Y:S05]  /*07f0*/  BSYNC.RECONVERGENT B0 ;  /* 0x0000000000007941 */ /* 0x000fea0003800200 */
.L_x_194:
[----:B------:R-:W0:Y:S01]  /*0800*/  LDCU UR4, c[0x0][0x3a4] ;  /* 0x00007480ff0477ac */ /* 0x000e220008000800 */
[----:B------:R-:W1:Y:S01]  /*0810*/  LDC.64 R18, c[0x0][0x3a0] ;  /* 0x0000e800ff127b82 */ /* 0x000e620000000a00 */
[----:B------:R-:W-:Y:S01]  /*0820*/  IMAD.MOV.U32 R20, RZ, RZ, 0x1 ;  /* 0x00000001ff147424 */ /* 0x000fe200078e00ff */
[----:B------:R-:W-:Y:S01]  /*0830*/  FSETP.GEU.AND P1, PT, |R17|, 6.5827683646048100446e-37, PT ;  /* 0x036000001100780b */ /* 0x000fe20003f2e200 */
[----:B------:R-:W2:Y:S01]  /*0840*/  LDCU.64 UR6, c[0x0][0x398] ;  /* 0x00007300ff0677ac */ /* 0x000ea20008000a00 */
[----:B------:R-:W-:Y:S01]  /*0850*/  BSSY.RECONVERGENT B0, `(.L_x_196) ;  /* 0x000001c000007945 */ /* 0x000fe20003800200 */
[----:B0-----:R-:W1:Y:S02]  /*0860*/  MUFU.RCP64H R21, UR4 ;  /* 0x0000000400157d08 */ /* 0x001e640008001800 */
[----:B-1----:R-:W-:-:S08]  /*0870*/  DFMA R22, R20, -R18, 1 ;  /* 0x3ff000001416742b */ /* 0x002fd00000000812 */
[----:B------:R-:W-:-:S08]  /*0880*/  DFMA R22, R22, R22, R22 ;  /* 0x000000161616722b */ /* 0x000fd00000000016 */
[----:B------:R-:W-:-:S08]  /*0890*/  DFMA R22, R20, R22, R20 ;  /* 0x000000161416722b */ /* 0x000fd00000000014 */
[----:B------:R-:W-:-:S08]  /*08a0*/  DFMA R20, R22, -R18, 1 ;  /* 0x3ff000001614742b */ /* 0x000fd00000000812 */
[----:B------:R-:W-:Y:S01]  /*08b0*/  DFMA R22, R22, R20, R22 ;  /* 0x000000141616722b */ /* 0x000fe20000000016 */
[----:B------:R-:W-:Y:S02]  /*08c0*/  IMAD.MOV.U32 R21, RZ, RZ, 0x3fe00000 ;  /* 0x3fe00000ff157424 */ /* 0x000fe400078e00ff */
[----:B------:R-:W-:-:S03]  /*08d0*/  IMAD.MOV.U32 R20, RZ, RZ, RZ ;  /* 0x000000ffff147224 */ /* 0x000fc600078e00ff */
[----:B------:R-:W-:Y:S02]  /*08e0*/  LOP3.LUT R21, R21, 0x80000000, R5, 0xb8, !PT ;  /* 0x8000000015157812 */ /* 0x000fe400078eb805 */
[----:B------:R-:W-:-:S04]  /*08f0*/  DMUL R24, R16, R22 ;  /* 0x0000001610187228 */ /* 0x000fc80000000000 */
[----:B------:R-:W-:-:S04]  /*0900*/  DADD.RZ R20, R20, R4 ;  /* 0x0000000014147229 */ /* 0x000fc8000000c004 */
[----:B------:R-:W-:-:S06]  /*0910*/  DFMA R18, R24, -R18, R16 ;  /* 0x800000121812722b */ /* 0x000fcc0000000010 */
[----:B------:R-:W2:Y:S02]  /*0920*/  FRND.F64.TRUNC R20, R20 ;  /* 0x0000001400147313 */ /* 0x000ea4000030d800 */
[----:B------:R-:W-:-:S10]  /*0930*/  DFMA R4, R22, R18, R24 ;  /* 0x000000121604722b */ /* 0x000fd40000000018 */
[----:B------:R-:W-:Y:S01]  /*0940*/  FFMA R0, RZ, UR4, R5 ;  /* 0x00000004ff007c23 */ /* 0x000fe20008000005 */
[----:B--2---:R-:W-:-:S04]  /*0950*/  DFMA R14, -R20, UR6, R14 ;  /* 0x00000006140e7c2b */ /* 0x004fc8000800010e */
[----:B------:R-:W-:-:S13]  /*0960*/  FSETP.GT.AND P0, PT, |R0|, 1.469367938527859385e-39, PT ;  /* 0x001000000000780b */ /* 0x000fda0003f04200 */
[----:B------:R-:W-:Y:S05]  /*0970*/  @P0 BRA P1, `(.L_x_197) ;  /* 0x0000000000240947 */ /* 0x000fea0000800000 */
        /* <DEDUP_REMOVED lines=9> */
.L_x_197:
[----:B------:R-:W-:Y:S05]  /*0a10*/  BSYNC.RECONVERGENT B0 ;  /* 0x0000000000007941 */ /* 0x000fea0003800200 */
.L_x_196:
[----:B------:R-:W-:Y:S01]  /*0a20*/  IMAD.MOV.U32 R19, RZ, RZ, 0x3fe00000 ;  /* 0x3fe00000ff137424 */ /* 0x000fe200078e00ff */
[----:B------:R-:W0:Y:S01]  /*0a30*/  LDCU.64 UR4, c[0x0][0x3a0] ;  /* 0x00007400ff0477ac */ /* 0x000e220008000a00 */
[----:B------:R-:W-:Y:S01]  /*0a40*/  IMAD.MOV.U32 R18, RZ, RZ, RZ ;  /* 0x000000ffff127224 */ /* 0x000fe200078e00ff */
[----:B------:R-:W-:Y:S01]  /*0a50*/  DMUL R14, R14, R14 ;  /* 0x0000000e0e0e7228 */ /* 0x000fe20000000000 */
[----:B------:R-:W-:Y:S01]  /*0a60*/  IMAD.MOV.U32 R20, RZ, RZ, 0x0 ;  /* 0x00000000ff147424 */ /* 0x000fe200078e00ff */
[----:B------:R-:W-:Y:S01]  /*0a70*/  LOP3.LUT R19, R19, 0x80000000, R5, 0xb8, !PT ;  /* 0x8000000013137812 */ /* 0x000fe200078eb805 */
[----:B------:R-:W-:Y:S01]  /*0a80*/  IMAD.MOV.U32 R21, RZ, RZ, 0x3fd80000 ;  /* 0x3fd80000ff157424 */ /* 0x000fe200078e00ff */
[----:B------:R-:W-:Y:S04]  /*0a90*/  BSSY.RECONVERGENT B0, `(.L_x_198) ;  /* 0x0000016000007945 */ /* 0x000fe80003800200 */
[----:B------:R-:W-:-:S02]  /*0aa0*/  DADD.RZ R18, R18, R4 ;  /* 0x0000000012127229 */ /* 0x000fc4000000c004 */
[----:B------:R-:W-:-:S08]  /*0ab0*/  DFMA R14, R32, R32, R14 ;  /* 0x00000020200e722b */ /* 0x000fd0000000000e */
[----:B------:R-:W0:Y:S02]  /*0ac0*/  FRND.F64.TRUNC R18, R18 ;  /* 0x0000001200127313 */ /* 0x000e24000030d800 */
[----:B0-----:R-:W-:-:S08]  /*0ad0*/  DFMA R4, -R18, UR4, R16 ;  /* 0x0000000412047c2b */ /* 0x001fd00008000110 */
[----:B------:R-:W-:-:S06]  /*0ae0*/  DFMA R4, R4, R4, R14 ;  /* 0x000000040404722b */ /* 0x000fcc000000000e */
[----:B------:R-:W0:Y:S04]  /*0af0*/  MUFU.RSQ64H R15, R5 ;  /* 0x00000005000f7308 */ /* 0x000e280000001c00 */
[----:B------:R-:W-:-:S04]  /*0b00*/  IADD3 R14, PT, PT, R5, -0x3500000, RZ ;  /* 0xfcb00000050e7810 */ /* 0x000fc80007ffe0ff */
[----:B------:R-:W-:Y:S02]  /*0b10*/  ISETP.GE.U32.AND P0, PT, R14, 0x7ca00000, PT ;  /* 0x7ca000000e00780c */ /* 0x000fe40003f06070 */
[----:B0-----:R-:W-:-:S08]  /*0b20*/  DMUL R16, R14, R14 ;  /* 0x0000000e0e107228 */ /* 0x001fd00000000000 */
[----:B------:R-:W-:-:S08]  /*0b30*/  DFMA R16, R4, -R16, 1 ;  /* 0x3ff000000410742b */ /* 0x000fd00000000810 */
[----:B------:R-:W-:Y:S02]  /*0b40*/  DFMA R20, R16, R20, 0.5 ;  /* 0x3fe000001014742b */ /* 0x000fe40000000014 */
[----:B------:R-:W-:-:S08]  /*0b50*/  DMUL R16, R14, R16 ;  /* 0x000000100e107228 */ /* 0x000fd00000000000 */
[----:B------:R-:W-:-:S08]  /*0b60*/  DFMA R20, R20, R16, R14 ;  /* 0x000000101414722b */ /* 0x000fd0000000000e */
[----:B------:R-:W-:Y:S02]  /*0b70*/  DMUL R22, R4, R20 ;  /* 0x0000001404167228 */ /* 0x000fe40000000000 */
[----:B------:R-:W-:Y:S02]  /*0b80*/  VIADD R19, R21, 0xfff00000 ;  /* 0xfff0000015137836 */ /* 0x000fe40000000000 */
[----:B------:R-:W-:-:S04]  /*0b90*/  IMAD.MOV.U32 R18, RZ, RZ, R20 ;  /* 0x000000ffff127224 */ /* 0x000fc800078e0014 */
[----:B------:R-:W-:-:S08]  /*0ba0*/  DFMA R24, R22, -R22, R4 ;  /* 0x800000161618722b */ /* 0x000fd00000000004 */
[----:B------:R-:W-:Y:S01]  /*0bb0*/  DFMA R16, R24, R18, R22 ;  /* 0x000000121810722b */ /* 0x000fe20000000016 */
[----:B------:R-:W-:Y:S10]  /*0bc0*/  @!P0 BRA `(.L_x_199) ;  /* 0x0000000000088947 */ /* 0x000ff40003800000 */
[----:B------:R-:W-:-:S07]  /*0bd0*/  MOV R0, 0xbf0 ;  /* 0x00000bf000007802 */ /* 0x000fce0000000f00 */
[----:B-----5:R-:W-:Y:S05]  /*0be0*/  CALL.REL.NOINC `($__internal_5_$__cuda_sm20_dsqrt_rn_f64_mediumpath_v1) ;  /* 0x0000000400a07944 */ /* 0x020fea0003c00000 */
.L_x_199:
[----:B------:R-:W-:Y:S05]  /*0bf0*/  BSYNC.RECONVERGENT B0 ;  /* 0x0000000000007941 */ /* 0x000fea0003800200 */
.L_x_198:
[----:B------:R-:W0:Y:S01]  /*0c00*/  LDC.64 R4, c[0x0][0x3c8] ;  /* 0x0000f200ff047b82 */ /* 0x000e220000000a00 */
[----:B------:R-:W-:Y:S01]  /*0c10*/  UMOV UR4, URZ ;  /* 0x000000ff00047c82 */ /* 0x000fe20008000000 */
[----:B0-----:R-:W-:-:S04]  /*0c20*/  IMAD.WIDE.U32 R2, R2, 0x28, R4 ;  /* 0x0000002802027825 */ /* 0x001fc800078e0004 */
[----:B------:R-:W-:-:S05]  /*0c30*/  VIADD R3, R3, UR4 ;  /* 0x0000000403037c36 */ /* 0x000fca0008000000 */
[----:B------:R-:W-:Y:S04]  /*0c40*/  STG.E.64 desc[UR8][R2.64], R12 ;  /* 0x0000000c02007986 */ /* 0x000fe8000c101b08 */
[----:B------:R-:W-:Y:S04]  /*0c50*/  STG.E.64 desc[UR8][R2.64+0x8], R16 ;  /* 0x0000081002007986 */ /* 0x000fe8000c101b08 */
[----:B------:R-:W-:Y:S04]  /*0c60*/  STG.E.64 desc[UR8][R2.64+0x10], R10 ;  /* 0x0000100a02007986 */ /* 0x000fe8000c101b08 */
[----:B-----5:R-:W-:Y:S04]  /*0c70*/  STG.E.64 desc[UR8][R2.64+0x18], R6 ;  /* 0x0000180602007986 */ /* 0x020fe8000c101b08 */
[----:B------:R-:W-:Y:S01]  /*0c80*/  STG.E.64 desc[UR8][R2.64+0x20], R8 ;  /* 0x0000200802007986 */ /* 0x000fe2000c101b08 */
[----:B------:R-:W-:Y:S05]  /*0c90*/  EXIT ;  /* 0x000000000000794d */ /* 0x000fea0003800000 */
        .weak           $__internal_4_$__cuda_sm20_div_rn_f64_full
        .type           $__internal_4_$__cuda_sm20_div_rn_f64_full,@function
        .size           $__internal_4_$__cuda_sm20_div_rn_f64_full,($__internal_5_$__cuda_sm20_dsqrt_rn_f64_mediumpath_v1 - $__internal_4_$__cuda_sm20_div_rn_f64_full)
$__internal_4_$__cuda_sm20_div_rn_f64_full:
[C---:B------:R-:W-:Y:S01]  /*0ca0*/  FSETP.GEU.AND P0, PT, |R21|.reuse, 1.469367938527859385e-39, PT ;  /* 0x001000001500780b */ /* 0x040fe20003f0e200 */
[----:B------:R-:W-:Y:S01]  /*0cb0*/  IMAD.MOV.U32 R24, RZ, RZ, 0x1 ;  /* 0x00000001ff187424 */ /* 0x000fe200078e00ff */
[----:B------:R-:W-:Y:S01]  /*0cc0*/  LOP3.LUT R18, R21, 0x800fffff, RZ, 0xc0, !PT ;  /* 0x800fffff15127812 */ /* 0x000fe200078ec0ff */
[----:B------:R-:W-:Y:S01]  /*0cd0*/  BSSY.RECONVERGENT B1, `(.L_x_200) ;  /* 0x0000054000017945 */ /* 0x000fe20003800200 */
[C---:B------:R-:W-:Y:S02]  /*0ce0*/  FSETP.GEU.AND P2, PT, |R23|.reuse, 1.469367938527859385e-39, PT ;  /* 0x001000001700780b */ /* 0x040fe40003f4e200 */
[----:B------:R-:W-:Y:S02]  /*0cf0*/  LOP3.LUT R19, R18, 0x3ff00000, RZ, 0xfc, !PT ;  /* 0x3ff0000012137812 */ /* 0x000fe400078efcff */
[----:B------:R-:W-:Y:S02]  /*0d00*/  MOV R18, R20 ;  /* 0x0000001400127202 */ /* 0x000fe40000000f00 */
[----:B------:R-:W-:-:S02]  /*0d10*/  LOP3.LUT R3, R23, 0x7ff00000, RZ, 0xc0, !PT ;  /* 0x7ff0000017037812 */ /* 0x000fc400078ec0ff */
[----:B------:R-:W-:Y:S01]  /*0d20*/  LOP3.LUT R34, R21, 0x7ff00000, RZ, 0xc0, !PT ;  /* 0x7ff0000015227812 */ /* 0x000fe200078ec0ff */
[----:B------:R-:W-:-:S03]  /*0d30*/  @!P0 DMUL R18, R20, 8.98846567431157953865e+307 ;  /* 0x7fe0000014128828 */ /* 0x000fc60000000000 */
[----:B------:R-:W-:Y:S01]  /*0d40*/  ISETP.GE.U32.AND P1, PT, R3, R34, PT ;  /* 0x000000220300720c */ /* 0x000fe20003f26070 */
[----:B------:R-:W-:Y:S01]  /*0d50*/  @!P2 IMAD.MOV.U32 R30, RZ, RZ, RZ ;  /* 0x000000ffff1ea224 */ /* 0x000fe200078e00ff */
[----:B------:R-:W-:Y:S01]  /*0d60*/  @!P2 LOP3.LUT R4, R21, 0x7ff00000, RZ, 0xc0, !PT ;  /* 0x7ff000001504a812 */ /* 0x000fe200078ec0ff */
[----:B------:R-:W0:Y:S03]  /*0d70*/  MUFU.RCP64H R25, R19 ;  /* 0x0000001300197308 */ /* 0x000e260000001800 */
[----:B------:R-:W-:Y:S01]  /*0d80*/  @!P2 ISETP.GE.U32.AND P3, PT, R3, R4, PT ;  /* 0x000000040300a20c */ /* 0x000fe20003f66070 */
[----:B------:R-:W-:Y:S01]  /*0d90*/  IMAD.MOV.U32 R4, RZ, RZ, 0x1ca00000 ;  /* 0x1ca00000ff047424 */ /* 0x000fe200078e00ff */
[----:B------:R-:W-:-:S04]  /*0da0*/  @!P0 LOP3.LUT R34, R19, 0x7ff00000, RZ, 0xc0, !PT ;  /* 0x7ff0000013228812 */ /* 0x000fc800078ec0ff */
[----:B------:R-:W-:-:S04]  /*0db0*/  @!P2 SEL R5, R4, 0x63400000, !P3 ;  /* 0x634000000405a807 */ /* 0x000fc80005800000 */
[----:B------:R-:W-:Y:S01]  /*0dc0*/  @!P2 LOP3.LUT R5, R5, 0x80000000, R23, 0xf8, !PT ;  /* 0x800000000505a812 */ /* 0x000fe200078ef817 */
[----:B0-----:R-:W-:-:S03]  /*0dd0*/  DFMA R28, R24, -R18, 1 ;  /* 0x3ff00000181c742b */ /* 0x001fc60000000812 */
[----:B------:R-:W-:-:S05]  /*0de0*/  @!P2 LOP3.LUT R31, R5, 0x100000, RZ, 0xfc, !PT ;  /* 0x00100000051fa812 */ /* 0x000fca00078efcff */
[----:B------:R-:W-:-:S08]  /*0df0*/  DFMA R28, R28, R28, R28 ;  /* 0x0000001c1c1c722b */ /* 0x000fd0000000001c */
[----:B------:R-:W-:Y:S01]  /*0e00*/  DFMA R28, R24, R28, R24 ;  /* 0x0000001c181c722b */ /* 0x000fe20000000018 */
[----:B------:R-:W-:Y:S01]  /*0e10*/  SEL R25, R4, 0x63400000, !P1 ;  /* 0x6340000004197807 */ /* 0x000fe20004800000 */
[----:B------:R-:W-:-:S03]  /*0e20*/  IMAD.MOV.U32 R24, RZ, RZ, R22 ;  /* 0x000000ffff187224 */ /* 0x000fc600078e0016 */
[----:B------:R-:W-:-:S03]  /*0e30*/  LOP3.LUT R25, R25, 0x800fffff, R23, 0xf8, !PT ;  /* 0x800fffff19197812 */ /* 0x000fc600078ef817 */
[----:B------:R-:W-:-:S03]  /*0e40*/  DFMA R26, R28, -R18, 1 ;  /* 0x3ff000001c1a742b */ /* 0x000fc60000000812 */
[----:B------:R-:W-:-:S05]  /*0e50*/  @!P2 DFMA R24, R24, 2, -R30 ;  /* 0x400000001818a82b */ /* 0x000fca000000081e */
[----:B------:R-:W-:-:S08]  /*0e60*/  DFMA R26, R28, R26, R28 ;  /* 0x0000001a1c1a722b */ /* 0x000fd0000000001c */
[----:B------:R-:W-:-:S08]  /*0e70*/  DMUL R28, R26, R24 ;  /* 0x000000181a1c7228 */ /* 0x000fd00000000000 */
[----:B------:R-:W-:-:S08]  /*0e80*/  DFMA R30, R28, -R18, R24 ;  /* 0x800000121c1e722b */ /* 0x000fd00000000018 */
[----:B------:R-:W-:Y:S01]  /*0e90*/  DFMA R30, R26, R30, R28 ;  /* 0x0000001e1a1e722b */ /* 0x000fe2000000001c */
[----:B------:R-:W-:Y:S01]  /*0ea0*/  IMAD.MOV.U32 R26, RZ, RZ, R3 ;  /* 0x000000ffff1a7224 */ /* 0x000fe200078e0003 */
[----:B------:R-:W-:Y:S01]  /*0eb0*/  @!P2 LOP3.LUT R26, R25, 0x7ff00000, RZ, 0xc0, !PT ;  /* 0x7ff00000191aa812 */ /* 0x000fe200078ec0ff */
[----:B------:R-:W-:-:S03]  /*0ec0*/  VIADD R27, R34, 0xffffffff ;  /* 0xffffffff221b7836 */ /* 0x000fc60000000000 */
[----:B------:R-:W-:-:S04]  /*0ed0*/  IADD3 R5, PT, PT, R26, -0x1, RZ ;  /* 0xffffffff1a057810 */ /* 0x000fc80007ffe0ff */
[----:B------:R-:W-:-:S04]  /*0ee0*/  ISETP.GT.U32.AND P0, PT, R5, 0x7feffffe, PT ;  /* 0x7feffffe0500780c */ /* 0x000fc80003f04070 */
        /* <DEDUP_REMOVED lines=19> */
[C---:B------:R-:W-:Y:S01]  /*1020*/  IADD3 R19, PT, PT, -R3.reuse, RZ, RZ ;  /* 0x000000ff03137210 */ /* 0x040fe20007ffe1ff */
[----:B------:R-:W-:Y:S01]  /*1030*/  IMAD.MOV.U32 R18, RZ, RZ, RZ ;  /* 0x000000ffff127224 */ /* 0x000fe200078e00ff */
[----:B------:R-:W-:Y:S01]  /*1040*/  DMUL.RP R22, R30, R22 ;  /* 0x000000161e167228 */ /* 0x000fe20000008000 */
[----:B------:R-:W-:-:S04]  /*1050*/  IADD3 R3, PT, PT, -R3, -0x43300000, RZ ;  /* 0xbcd0000003037810 */ /* 0x000fc80007ffe1ff */
[----:B------:R-:W-:-:S05]  /*1060*/  DFMA R18, R4, -R18, R30 ;  /* 0x800000120412722b */ /* 0x000fca000000001e */
[----:B------:R-:W-:-:S05]  /*1070*/  LOP3.LUT R21, R23, R21, RZ, 0x3c, !PT ;  /* 0x0000001517157212 */ /* 0x000fca00078e3cff */
[----:B------:R-:W-:-:S04]  /*1080*/  FSETP.NEU.AND P0, PT, |R19|, R3, PT ;  /* 0x000000031300720b */ /* 0x000fc80003f0d200 */
[----:B------:R-:W-:Y:S02]  /*1090*/  FSEL R4, R22, R4, !P0 ;  /* 0x0000000416047208 */ /* 0x000fe40004000000 */
[----:B------:R-:W-:Y:S01]  /*10a0*/  FSEL R5, R21, R5, !P0 ;  /* 0x0000000515057208 */ /* 0x000fe20004000000 */
[----:B------:R-:W-:Y:S06]  /*10b0*/  BRA `(.L_x_202) ;  /* 0x0000000000547947 */ /* 0x000fec0003800000 */
.L_x_201:
        /* <DEDUP_REMOVED lines=13> */
[----:B------:R-:W-:Y:S01]  /*1190*/  @P0 IMAD.MOV.U32 R4, RZ, RZ, RZ ;  /* 0x000000ffff040224 */ /* 0x000fe200078e00ff */
[----:B------:R-:W-:Y:S01]  /*11a0*/  @P0 MOV R5, R3 ;  /* 0x0000000300050202 */ /* 0x000fe20000000f00 */
[----:B------:R-:W-:Y:S06]  /*11b0*/  BRA `(.L_x_202) ;  /* 0x0000000000147947 */ /* 0x000fec0003800000 */
.L_x_204:
[----:B------:R-:W-:Y:S01]  /*11c0*/  LOP3.LUT R5, R21, 0x80000, RZ, 0xfc, !PT ;  /* 0x0008000015057812 */ /* 0x000fe200078efcff */
[----:B------:R-:W-:Y:S01]  /*11d0*/  IMAD.MOV.U32 R4, RZ, RZ, R20 ;  /* 0x000000ffff047224 */ /* 0x000fe200078e0014 */
[----:B------:R-:W-:Y:S06]  /*11e0*/  BRA `(.L_x_202) ;  /* 0x0000000000087947 */ /* 0x000fec0003800000 */
.L_x_203:
[----:B------:R-:W-:Y:S01]  /*11f0*/  LOP3.LUT R5, R23, 0x80000, RZ, 0xfc, !PT ;  /* 0x0008000017057812 */ /* 0x000fe200078efcff */
[----:B------:R-:W-:-:S07]  /*1200*/  IMAD.MOV.U32 R4, RZ, RZ, R22 ;  /* 0x000000ffff047224 */ /* 0x000fce00078e0016 */
.L_x_202:
[----:B------:R-:W-:Y:S05]  /*1210*/  BSYNC.RECONVERGENT B1 ;  /* 0x0000000000017941 */ /* 0x000fea0003800200 */
.L_x_200:
[----:B------:R-:W-:Y:S01]  /*1220*/  IMAD.MOV.U32 R3, RZ, RZ, R4 ;  /* 0x000000ffff037224 */ /* 0x000fe200078e0004 */
[----:B------:R-:W-:Y:S01]  /*1230*/  MOV R4, R0 ;  /* 0x0000000000047202 */ /* 0x000fe20000000f00 */
[----:B------:R-:W-:Y:S02]  /*1240*/  IMAD.MOV.U32 R18, RZ, RZ, R5 ;  /* 0x000000ffff127224 */ /* 0x000fe400078e0005 */
[----:B------:R-:W-:-:S04]  /*1250*/  IMAD.MOV.U32 R5, RZ, RZ, 0x0 ;  /* 0x00000000ff057424 */ /* 0x000fc800078e00ff */
[----:B------:R-:W-:Y:S05]  /*1260*/  RET.REL.NODEC R4 `(_Z12kernel_pairsPK3xyziS_PKdPKfS5_P8PairDatai) ;  /* 0xffffffec04647950 */ /* 0x000fea0003c3ffff */
        .weak           $__internal_5_$__cuda_sm20_dsqrt_rn_f64_mediumpath_v1
        .type           $__internal_5_$__cuda_sm20_dsqrt_rn_f64_mediumpath_v1,@function
        .size           $__internal_5_$__cuda_sm20_dsqrt_rn_f64_mediumpath_v1,(.L_x_215 - $__internal_5_$__cuda_sm20_dsqrt_rn_f64_mediumpath_v1)
$__internal_5_$__cuda_sm20_dsqrt_rn_f64_mediumpath_v1:
[----:B------:R-:W-:Y:S01]  /*1270*/  ISETP.GE.U32.AND P0, PT, R14, -0x3400000, PT ;  /* 0xfcc000000e00780c */ /* 0x000fe20003f06070 */
[----:B------:R-:W-:Y:S01]  /*1280*/  BSSY.RECONVERGENT B1, `(.L_x_205) ;  /* 0x0000028000017945 */ /* 0x000fe20003800200 */
[----:B------:R-:W-:Y:S01]  /*1290*/  IMAD.MOV.U32 R14, RZ, RZ, R4 ;  /* 0x000000ffff0e7224 */ /* 0x000fe200078e0004 */
[----:B------:R-:W-:Y:S01]  /*12a0*/  MOV R4, R24 ;  /* 0x0000001800047202 */ /* 0x000fe20000000f00 */
[----:B------:R-:W-:Y:S02]  /*12b0*/  IMAD.MOV.U32 R15, RZ, RZ, R5 ;  /* 0x000000ffff0f7224 */ /* 0x000fe400078e0005 */
[----:B------:R-:W-:Y:S02]  /*12c0*/  IMAD.MOV.U32 R18, RZ, RZ, R20 ;  /* 0x000000ffff127224 */ /* 0x000fe400078e0014 */
[----:B------:R-:W-:-:S05]  /*12d0*/  IMAD.MOV.U32 R5, RZ, RZ, R25 ;  /* 0x000000ffff057224 */ /* 0x000fca00078e0019 */
        /* <DEDUP_REMOVED lines=9> */
.L_x_206:
[----:B------:R-:W-:-:S14]  /*1370*/  DSETP.NE.AND P0, PT, R14, RZ, PT ;  /* 0x000000ff0e00722a */ /* 0x000fdc0003f05000 */
[----:B------:R-:W-:Y:S05]  /*1380*/  @!P0 BRA `(.L_x_208) ;  /* 0x0000000000588947 */ /* 0x000fea0003800000 */
[----:B------:R-:W-:-:S13]  /*1390*/  ISETP.GE.AND P0, PT, R15, RZ, PT ;  /* 0x000000ff0f00720c */ /* 0x000fda0003f06270 */
[----:B------:R-:W-:Y:S02]  /*13a0*/  @!P0 IMAD.MOV.U32 R4, RZ, RZ, 0x0 ;  /* 0x00000000ff048424 */ /* 0x000fe400078e00ff */
[----:B------:R-:W-:Y:S01]  /*13b0*/  @!P0 IMAD.MOV.U32 R5, RZ, RZ, -0x80000 ;  /* 0xfff80000ff058424 */ /* 0x000fe200078e00ff */
[----:B------:R-:W-:Y:S06]  /*13c0*/  @!P0 BRA `(.L_x_207) ;  /* 0x00000000004c8947 */ /* 0x000fec0003800000 */
[----:B------:R-:W-:-:S13]  /*13d0*/  ISETP.GT.AND P0, PT, R15, 0x7fefffff, PT ;  /* 0x7fefffff0f00780c */ /* 0x000fda0003f04270 */
[----:B------:R-:W-:Y:S05]  /*13e0*/  @P0 BRA `(.L_x_208) ;  /* 0x0000000000400947 */ /* 0x000fea0003800000 */
[----:B------:R-:W-:Y:S01]  /*13f0*/  DMUL R4, R14, 8.11296384146066816958e+31 ;  /* 0x469000000e047828 */ /* 0x000fe20000000000 */
[----:B------:R-:W-:Y:S01]  /*1400*/  IMAD.MOV.U32 R18, RZ, RZ, 0x0 ;  /* 0x00000000ff127424 */ /* 0x000fe200078e00ff */
[----:B------:R-:W-:Y:S01]  /*1410*/  MOV R14, RZ ;  /* 0x000000ff000e7202 */ /* 0x000fe20000000f00 */
[----:B------:R-:W-:-:S03]  /*1420*/  IMAD.MOV.U32 R19, RZ, RZ, 0x3fd80000 ;  /* 0x3fd80000ff137424 */ /* 0x000fc600078e00ff */
        /* <DEDUP_REMOVED lines=10> */
[----:B------:R-:W-:Y:S01]  /*14d0*/  VIADD R5, R5, 0xfcb00000 ;  /* 0xfcb0000005057836 */ /* 0x000fe20000000000 */
[----:B------:R-:W-:Y:S06]  /*14e0*/  BRA `(.L_x_207) ;  /* 0x0000000000047947 */ /* 0x000fec0003800000 */
.L_x_208:
[----:B------:R-:W-:-:S11]  /*14f0*/  DADD R4, R14, R14 ;  /* 0x000000000e047229 */ /* 0x000fd6000000000e */
.L_x_207:
[----:B------:R-:W-:Y:S05]  /*1500*/  BSYNC.RECONVERGENT B1 ;  /* 0x0000000000017941 */ /* 0x000fea0003800200 */
.L_x_205:
[----:B------:R-:W-:Y:S01]  /*1510*/  MOV R16, R4 ;  /* 0x0000000400107202 */ /* 0x000fe20000000f00 */
[----:B------:R-:W-:Y:S02]  /*1520*/  IMAD.MOV.U32 R17, RZ, RZ, R5 ;  /* 0x000000ffff117224 */ /* 0x000fe400078e0005 */
[----:B------:R-:W-:Y:S02]  /*1530*/  IMAD.MOV.U32 R4, RZ, RZ, R0 ;  /* 0x000000ffff047224 */ /* 0x000fe400078e0000 */
[----:B------:R-:W-:-:S04]  /*1540*/  IMAD.MOV.U32 R5, RZ, RZ, 0x0 ;  /* 0x00000000ff057424 */ /* 0x000fc800078e00ff */
[----:B------:R-:W-:Y:S05]  /*1550*/  RET.REL.NODEC R4 `(_Z12kernel_pairsPK3xyziS_PKdPKfS5_P8PairDatai) ;  /* 0xffffffe804a87950 */ /* 0x000fea0003c3ffff */
.L_x_209:
        /* <DEDUP_REMOVED lines=10> */
.L_x_215:


//--------------------- .nv.global.init           --------------------------
	.section	.nv.global.init,"aw",@progbits
.nv.global.init:
	.type		$str,@object
	.size		$str,($str$1 - $str)
$str:
        /*0000*/ 	.byte	0x43, 0x6f, 0x6f, 0x72, 0x64, 0x73, 0x3a, 0x20, 0x25, 0x66, 0x2c, 0x20, 0x25, 0x66, 0x2c, 0x20
        /*0010*/ 	.byte	0x25, 0x66, 0x0a, 0x00
	.type		$str$1,@object
	.size		$str$1,($str$2 - $str$1)
$str$1:
        /*0014*/ 	.byte	0x44, 0x69, 0x73, 0x74, 0x61, 0x6e, 0x63, 0x65, 0x73, 0x3a, 0x20, 0x25, 0x66, 0x2c, 0x20, 0x25
        /*0024*/ 	.byte	0x66, 0x2c, 0x20, 0x25, 0x66, 0x0a, 0x00
	.type		$str$2,@object
	.size		$str$2,(.L_2 - $str$2)
$str$2:
        /*002b*/ 	.byte	0x64, 0x69, 0x73, 0x74, 0x61, 0x6e, 0x63, 0x65, 0x20, 0x62, 0x65, 0x74, 0x77, 0x65, 0x65, 0x6e
        /*003b*/ 	.byte	0x20, 0x61, 0x74, 0x6f, 0x6d, 0x73, 0x20, 0x28, 0x72, 0x63, 0x69, 0x6e, 0x20, 0x3d, 0x20, 0x25
        /*004b*/ 	.byte	0x66, 0x29, 0x3a, 0x20, 0x25, 0x66, 0x2c, 0x20, 0x72, 0x63, 0x6f, 0x75, 0x74, 0x5f, 0x32, 0x62
        /*005b*/ 	.byte	0x3a, 0x20, 0x25, 0x66, 0x0a, 0x00
.L_2:


//--------------------- .nv.shared.reserved.0     --------------------------
	.section	.nv.shared.reserved.0,"aw",@nobits
	.weak		__nv_reservedSMEM_offset_0_alias
	.size		__nv_reservedSMEM_offset_0_alias, 0, 64
	.other		__nv_reservedSMEM_offset_0_alias,@"STO_CUDA_RESERVED_SHARED STV_DEFAULT"
__nv_reservedSMEM_offset_0_alias:
	.zero		0
	.zero		64


//--------------------- .nv.constant0._Z9kernel_4bPK8PairDataidPdS2_Pii --------------------------
	.section	.nv.constant0._Z9kernel_4bPK8PairDataidPdS2_Pii,"a",@progbits
	.sectionflags	@""
	.align	4
.nv.constant0._Z9kernel_4bPK8PairDataidPdS2_Pii:
	.zero		948


//--------------------- .nv.constant0._Z9kernel_3bPK8PairDataidPdS2_Pii --------------------------
	.section	.nv.constant0._Z9kernel_3bPK8PairDataidPdS2_Pii,"a",@progbits
	.sectionflags	@""
	.align	4
.nv.constant0._Z9kernel_3bPK8PairDataidPdS2_Pii:
	.zero		948


//--------------------- .nv.constant0._Z9kernel_2bPK3xyziS_dPKdPKfS5_PdS6_Pii --------------------------
	.section	.nv.constant0._Z9kernel_2bPK3xyziS_dPKdPKfS5_PdS6_Pii,"a",@progbits
	.sectionflags	@""
	.align	4
.nv.constant0._Z9kernel_2bPK3xyziS_dPKdPKfS5_PdS6_Pii:
	.zero		1004


//--------------------- .nv.constant0._Z12kernel_pairsPK3xyziS_PKdPKfS5_P8PairDatai --------------------------
	.section	.nv.constant0._Z12kernel_pairsPK3xyziS_PKdPKfS5_P8PairDatai,"a",@progbits
	.sectionflags	@""
	.align	4
.nv.constant0._Z12kernel_pairsPK3xyziS_PKdPKfS5_P8PairDatai:
	.zero		980


//--------------------- SYMBOLS --------------------------

	.type		.nv.reservedSmem.offset0,@object
	.size		.nv.reservedSmem.offset0,0x4
	.type		vprintf,@function
